//
// Generated by NVIDIA NVVM Compiler
//
// Compiler Build ID: CL-36424714
// Cuda compilation tools, release 13.0, V13.0.88
// Based on NVVM 20.0.0
//

.version 9.0
.target sm_100
.address_size 64

	// .globl	_Z14sumMatrixOnGPUPfS_S_ii
// _ZZ9matrixMulIaiEvPT_S1_PT0_iiiE6tile_A has been demoted
// _ZZ9matrixMulIaiEvPT_S1_PT0_iiiE6tile_B has been demoted

.visible .entry _Z14sumMatrixOnGPUPfS_S_ii(
	.param .u64 .ptr .align 1 _Z14sumMatrixOnGPUPfS_S_ii_param_0,
	.param .u64 .ptr .align 1 _Z14sumMatrixOnGPUPfS_S_ii_param_1,
	.param .u64 .ptr .align 1 _Z14sumMatrixOnGPUPfS_S_ii_param_2,
	.param .u32 _Z14sumMatrixOnGPUPfS_S_ii_param_3,
	.param .u32 _Z14sumMatrixOnGPUPfS_S_ii_param_4
)
{
	.reg .pred 	%p<4>;
	.reg .b32 	%r<14>;
	.reg .b32 	%f<4>;
	.reg .b64 	%rd<11>;

	ld.param.u64 	%rd1, [_Z14sumMatrixOnGPUPfS_S_ii_param_0];
	ld.param.u64 	%rd2, [_Z14sumMatrixOnGPUPfS_S_ii_param_1];
	ld.param.u64 	%rd3, [_Z14sumMatrixOnGPUPfS_S_ii_param_2];
	ld.param.u32 	%r2, [_Z14sumMatrixOnGPUPfS_S_ii_param_3];
	ld.param.u32 	%r3, [_Z14sumMatrixOnGPUPfS_S_ii_param_4];
	mov.u32 	%r5, %tid.x;
	mov.u32 	%r6, %ctaid.x;
	mov.u32 	%r7, %ntid.x;
	mad.lo.s32 	%r8, %r6, %r7, %r5;
	mov.u32 	%r9, %tid.y;
	mov.u32 	%r10, %ctaid.y;
	mov.u32 	%r11, %ntid.y;
	mad.lo.s32 	%r12, %r10, %r11, %r9;
	mad.lo.s32 	%r1, %r2, %r12, %r8;
	setp.ge.u32 	%p1, %r8, %r2;
	setp.ge.u32 	%p2, %r12, %r3;
	or.pred  	%p3, %p1, %p2;
	@%p3 bra 	$L__BB0_2;
	cvta.to.global.u64 	%rd4, %rd1;
	cvta.to.global.u64 	%rd5, %rd2;
	cvta.to.global.u64 	%rd6, %rd3;
	mul.wide.u32 	%rd7, %r1, 4;
	add.s64 	%rd8, %rd4, %rd7;
	ld.global.f32 	%f1, [%rd8];
	add.s64 	%rd9, %rd5, %rd7;
	ld.global.f32 	%f2, [%rd9];
	add.f32 	%f3, %f1, %f2;
	add.s64 	%rd10, %rd6, %rd7;
	st.global.f32 	[%rd10], %f3;
$L__BB0_2:
	ret;

}
	// .globl	_Z14matrixMulOnGPUIaiEvPT_S1_PT0_iii
.visible .entry _Z14matrixMulOnGPUIaiEvPT_S1_PT0_iii(
	.param .u64 .ptr .align 1 _Z14matrixMulOnGPUIaiEvPT_S1_PT0_iii_param_0,
	.param .u64 .ptr .align 1 _Z14matrixMulOnGPUIaiEvPT_S1_PT0_iii_param_1,
	.param .u64 .ptr .align 1 _Z14matrixMulOnGPUIaiEvPT_S1_PT0_iii_param_2,
	.param .u32 _Z14matrixMulOnGPUIaiEvPT_S1_PT0_iii_param_3,
	.param .u32 _Z14matrixMulOnGPUIaiEvPT_S1_PT0_iii_param_4,
	.param .u32 _Z14matrixMulOnGPUIaiEvPT_S1_PT0_iii_param_5
)
{
	.reg .pred 	%p<13>;
	.reg .b16 	%rs<5>;
	.reg .b32 	%r<170>;
	.reg .b64 	%rd<70>;

	ld.param.u64 	%rd4, [_Z14matrixMulOnGPUIaiEvPT_S1_PT0_iii_param_0];
	ld.param.u64 	%rd5, [_Z14matrixMulOnGPUIaiEvPT_S1_PT0_iii_param_1];
	ld.param.u32 	%r57, [_Z14matrixMulOnGPUIaiEvPT_S1_PT0_iii_param_3];
	ld.param.u32 	%r55, [_Z14matrixMulOnGPUIaiEvPT_S1_PT0_iii_param_4];
	ld.param.u32 	%r56, [_Z14matrixMulOnGPUIaiEvPT_S1_PT0_iii_param_5];
	cvta.to.global.u64 	%rd1, %rd5;
	cvta.to.global.u64 	%rd2, %rd4;
	mov.u32 	%r1, %tid.x;
	mov.u32 	%r58, %ctaid.x;
	mov.u32 	%r59, %ntid.x;
	mul.lo.s32 	%r2, %r58, %r59;
	add.s32 	%r3, %r2, %r1;
	mov.u32 	%r60, %tid.y;
	mov.u32 	%r61, %ctaid.y;
	mov.u32 	%r62, %ntid.y;
	mad.lo.s32 	%r4, %r61, %r62, %r60;
	setp.ge.u32 	%p1, %r4, %r57;
	setp.ge.u32 	%p2, %r3, %r55;
	or.pred  	%p3, %p1, %p2;
	@%p3 bra 	$L__BB1_14;
	setp.lt.s32 	%p4, %r56, 1;
	mov.b32 	%r169, 0;
	@%p4 bra 	$L__BB1_13;
	mul.lo.s32 	%r5, %r56, %r4;
	and.b32  	%r6, %r56, 7;
	setp.lt.u32 	%p5, %r56, 8;
	mov.b32 	%r164, 0;
	mov.u32 	%r169, %r164;
	@%p5 bra 	$L__BB1_5;
	and.b32  	%r67, %r56, 2147483640;
	neg.s32 	%r158, %r67;
	add.s32 	%r68, %r1, %r55;
	add.s32 	%r157, %r68, %r2;
	shl.b32 	%r69, %r55, 1;
	add.s32 	%r156, %r3, %r69;
	mad.lo.s32 	%r155, %r55, 3, %r3;
	shl.b32 	%r70, %r55, 2;
	add.s32 	%r154, %r3, %r70;
	mad.lo.s32 	%r153, %r55, 5, %r3;
	mad.lo.s32 	%r152, %r55, 6, %r3;
	mad.lo.s32 	%r151, %r55, 7, %r3;
	add.s32 	%r149, %r5, 3;
	mov.b32 	%r169, 0;
	mov.u32 	%r150, %r3;
$L__BB1_4:
	.pragma "nounroll";
	and.b32  	%r164, %r56, 2147483640;
	add.s32 	%r71, %r149, -3;
	cvt.u64.u32 	%rd6, %r71;
	add.s64 	%rd7, %rd2, %rd6;
	cvt.u64.u32 	%rd8, %r150;
	add.s64 	%rd9, %rd1, %rd8;
	add.s32 	%r72, %r149, -2;
	cvt.u64.u32 	%rd10, %r72;
	add.s64 	%rd11, %rd2, %rd10;
	cvt.u64.u32 	%rd12, %r157;
	add.s64 	%rd13, %rd1, %rd12;
	add.s32 	%r73, %r149, -1;
	cvt.u64.u32 	%rd14, %r73;
	add.s64 	%rd15, %rd2, %rd14;
	cvt.u64.u32 	%rd16, %r156;
	add.s64 	%rd17, %rd1, %rd16;
	add.s32 	%r74, %r149, 4;
	cvt.u64.u32 	%rd18, %r149;
	add.s64 	%rd19, %rd2, %rd18;
	cvt.u64.u32 	%rd20, %r155;
	add.s64 	%rd21, %rd1, %rd20;
	add.s32 	%r75, %r149, 1;
	cvt.u64.u32 	%rd22, %r75;
	add.s64 	%rd23, %rd2, %rd22;
	cvt.u64.u32 	%rd24, %r154;
	add.s64 	%rd25, %rd1, %rd24;
	add.s32 	%r76, %r149, 2;
	cvt.u64.u32 	%rd26, %r76;
	add.s64 	%rd27, %rd2, %rd26;
	cvt.u64.u32 	%rd28, %r153;
	add.s64 	%rd29, %rd1, %rd28;
	add.s32 	%r77, %r149, 3;
	cvt.u64.u32 	%rd30, %r77;
	add.s64 	%rd31, %rd2, %rd30;
	cvt.u64.u32 	%rd32, %r152;
	add.s64 	%rd33, %rd1, %rd32;
	cvt.u64.u32 	%rd34, %r74;
	add.s64 	%rd35, %rd2, %rd34;
	cvt.u64.u32 	%rd36, %r151;
	add.s64 	%rd37, %rd1, %rd36;
	ld.global.u8 	%r78, [%rd25];
	ld.global.u8 	%r79, [%rd29];
	prmt.b32 	%r80, %r79, %r78, 0x3340U;
	ld.global.u8 	%r81, [%rd33];
	ld.global.u8 	%r82, [%rd37];
	prmt.b32 	%r83, %r82, %r81, 0x3340U;
	prmt.b32 	%r84, %r83, %r80, 0x5410U;
	ld.global.u8 	%r85, [%rd23];
	ld.global.u8 	%r86, [%rd27];
	prmt.b32 	%r87, %r86, %r85, 0x3340U;
	ld.global.u8 	%r88, [%rd31];
	ld.global.u8 	%r89, [%rd35];
	prmt.b32 	%r90, %r89, %r88, 0x3340U;
	prmt.b32 	%r91, %r90, %r87, 0x5410U;
	dp4a.s32.s32 	%r92, %r84, %r91, %r169;
	ld.global.u8 	%r93, [%rd9];
	ld.global.u8 	%r94, [%rd13];
	prmt.b32 	%r95, %r94, %r93, 0x3340U;
	ld.global.u8 	%r96, [%rd17];
	ld.global.u8 	%r97, [%rd21];
	prmt.b32 	%r98, %r97, %r96, 0x3340U;
	prmt.b32 	%r99, %r98, %r95, 0x5410U;
	ld.global.u8 	%r100, [%rd7];
	ld.global.u8 	%r101, [%rd11];
	prmt.b32 	%r102, %r101, %r100, 0x3340U;
	ld.global.u8 	%r103, [%rd19];
	ld.global.u8 	%r104, [%rd15];
	prmt.b32 	%r105, %r103, %r104, 0x3340U;
	prmt.b32 	%r106, %r105, %r102, 0x5410U;
	dp4a.s32.s32 	%r169, %r99, %r106, %r92;
	add.s32 	%r158, %r158, 8;
	shl.b32 	%r107, %r55, 3;
	add.s32 	%r157, %r157, %r107;
	add.s32 	%r156, %r156, %r107;
	add.s32 	%r155, %r155, %r107;
	add.s32 	%r154, %r154, %r107;
	add.s32 	%r153, %r153, %r107;
	add.s32 	%r152, %r152, %r107;
	add.s32 	%r151, %r151, %r107;
	add.s32 	%r150, %r150, %r107;
	add.s32 	%r149, %r149, 8;
	setp.ne.s32 	%p6, %r158, 0;
	@%p6 bra 	$L__BB1_4;
$L__BB1_5:
	setp.eq.s32 	%p7, %r6, 0;
	@%p7 bra 	$L__BB1_13;
	and.b32  	%r42, %r56, 3;
	setp.lt.u32 	%p8, %r6, 4;
	@%p8 bra 	$L__BB1_8;
	add.s32 	%r109, %r164, %r5;
	cvt.u64.u32 	%rd38, %r109;
	add.s64 	%rd39, %rd2, %rd38;
	mad.lo.s32 	%r110, %r164, %r55, %r3;
	cvt.u64.u32 	%rd40, %r110;
	add.s64 	%rd41, %rd1, %rd40;
	add.s32 	%r111, %r109, 1;
	cvt.u64.u32 	%rd42, %r111;
	add.s64 	%rd43, %rd2, %rd42;
	add.s32 	%r112, %r110, %r55;
	cvt.u64.u32 	%rd44, %r112;
	add.s64 	%rd45, %rd1, %rd44;
	add.s32 	%r113, %r109, 2;
	cvt.u64.u32 	%rd46, %r113;
	add.s64 	%rd47, %rd2, %rd46;
	add.s32 	%r114, %r112, %r55;
	cvt.u64.u32 	%rd48, %r114;
	add.s64 	%rd49, %rd1, %rd48;
	add.s32 	%r115, %r109, 3;
	cvt.u64.u32 	%rd50, %r115;
	add.s64 	%rd51, %rd2, %rd50;
	add.s32 	%r116, %r114, %r55;
	cvt.u64.u32 	%rd52, %r116;
	add.s64 	%rd53, %rd1, %rd52;
	ld.global.u8 	%r117, [%rd41];
	ld.global.u8 	%r118, [%rd45];
	prmt.b32 	%r119, %r118, %r117, 0x3340U;
	ld.global.u8 	%r120, [%rd49];
	ld.global.u8 	%r121, [%rd53];
	prmt.b32 	%r122, %r121, %r120, 0x3340U;
	prmt.b32 	%r123, %r122, %r119, 0x5410U;
	ld.global.u8 	%r124, [%rd39];
	ld.global.u8 	%r125, [%rd43];
	prmt.b32 	%r126, %r125, %r124, 0x3340U;
	ld.global.u8 	%r127, [%rd47];
	ld.global.u8 	%r128, [%rd51];
	prmt.b32 	%r129, %r128, %r127, 0x3340U;
	prmt.b32 	%r130, %r129, %r126, 0x5410U;
	dp4a.s32.s32 	%r169, %r123, %r130, %r169;
	add.s32 	%r164, %r164, 4;
$L__BB1_8:
	setp.eq.s32 	%p9, %r42, 0;
	@%p9 bra 	$L__BB1_13;
	setp.eq.s32 	%p10, %r42, 1;
	@%p10 bra 	$L__BB1_11;
	add.s32 	%r132, %r164, %r5;
	cvt.u64.u32 	%rd54, %r132;
	add.s64 	%rd55, %rd2, %rd54;
	mad.lo.s32 	%r133, %r164, %r55, %r3;
	cvt.u64.u32 	%rd56, %r133;
	add.s64 	%rd57, %rd1, %rd56;
	ld.global.s8 	%rs1, [%rd57];
	add.s32 	%r134, %r132, 1;
	cvt.u64.u32 	%rd58, %r134;
	add.s64 	%rd59, %rd2, %rd58;
	add.s32 	%r135, %r133, %r55;
	cvt.u64.u32 	%rd60, %r135;
	add.s64 	%rd61, %rd1, %rd60;
	ld.global.s8 	%rs2, [%rd61];
	mov.b32 	%r136, {%rs2, %rs1};
	ld.global.u8 	%r137, [%rd55];
	ld.global.u8 	%r138, [%rd59];
	prmt.b32 	%r139, %r138, %r137, 0x3340U;
	prmt.b32 	%r140, %r141, %r142, 0x3340U;
	prmt.b32 	%r143, %r139, %r140, 0x5410U;
	dp2a.lo.s32.s32 	%r169, %r136, %r143, %r169;
	add.s32 	%r164, %r164, 2;
$L__BB1_11:
	and.b32  	%r144, %r56, 1;
	setp.eq.b32 	%p11, %r144, 1;
	not.pred 	%p12, %p11;
	@%p12 bra 	$L__BB1_13;
	add.s32 	%r145, %r164, %r5;
	cvt.u64.u32 	%rd62, %r145;
	add.s64 	%rd63, %rd2, %rd62;
	ld.global.s8 	%rs3, [%rd63];
	mad.lo.s32 	%r146, %r164, %r55, %r3;
	cvt.u64.u32 	%rd64, %r146;
	add.s64 	%rd65, %rd1, %rd64;
	ld.global.s8 	%rs4, [%rd65];
	mul.wide.s16 	%r147, %rs4, %rs3;
	add.s32 	%r169, %r147, %r169;
$L__BB1_13:
	ld.param.u64 	%rd69, [_Z14matrixMulOnGPUIaiEvPT_S1_PT0_iii_param_2];
	mad.lo.s32 	%r148, %r55, %r4, %r3;
	cvta.to.global.u64 	%rd66, %rd69;
	mul.wide.u32 	%rd67, %r148, 4;
	add.s64 	%rd68, %rd66, %rd67;
	st.global.u32 	[%rd68], %r169;
$L__BB1_14:
	ret;

}
	// .globl	_Z9matrixMulIaiEvPT_S1_PT0_iii
.visible .entry _Z9matrixMulIaiEvPT_S1_PT0_iii(
	.param .u64 .ptr .align 1 _Z9matrixMulIaiEvPT_S1_PT0_iii_param_0,
	.param .u64 .ptr .align 1 _Z9matrixMulIaiEvPT_S1_PT0_iii_param_1,
	.param .u64 .ptr .align 1 _Z9matrixMulIaiEvPT_S1_PT0_iii_param_2,
	.param .u32 _Z9matrixMulIaiEvPT_S1_PT0_iii_param_3,
	.param .u32 _Z9matrixMulIaiEvPT_S1_PT0_iii_param_4,
	.param .u32 _Z9matrixMulIaiEvPT_S1_PT0_iii_param_5
)
{
	.reg .pred 	%p<12>;
	.reg .b16 	%rs<9>;
	.reg .b32 	%r<168>;
	.reg .b64 	%rd<13>;
	// demoted variable
	.shared .align 1 .b8 _ZZ9matrixMulIaiEvPT_S1_PT0_iiiE6tile_A[1024];
	// demoted variable
	.shared .align 1 .b8 _ZZ9matrixMulIaiEvPT_S1_PT0_iiiE6tile_B[1024];
	ld.param.u64 	%rd4, [_Z9matrixMulIaiEvPT_S1_PT0_iii_param_0];
	ld.param.u64 	%rd5, [_Z9matrixMulIaiEvPT_S1_PT0_iii_param_1];
	ld.param.u64 	%rd6, [_Z9matrixMulIaiEvPT_S1_PT0_iii_param_2];
	ld.param.u32 	%r27, [_Z9matrixMulIaiEvPT_S1_PT0_iii_param_3];
	ld.param.u32 	%r28, [_Z9matrixMulIaiEvPT_S1_PT0_iii_param_4];
	ld.param.u32 	%r29, [_Z9matrixMulIaiEvPT_S1_PT0_iii_param_5];
	mov.u32 	%r31, %ctaid.x;
	mov.u32 	%r32, %ctaid.y;
	mov.u32 	%r161, %tid.x;
	mov.u32 	%r163, %tid.y;
	shl.b32 	%r33, %r32, 5;
	add.s32 	%r3, %r33, %r163;
	shl.b32 	%r4, %r31, 5;
	add.s32 	%r5, %r4, %r161;
	setp.lt.s32 	%p1, %r28, 1;
	mov.b32 	%r167, 0;
	@%p1 bra 	$L__BB2_7;
	add.s32 	%r35, %r28, 31;
	shr.u32 	%r36, %r35, 5;
	shl.b32 	%r37, %r163, 5;
	mov.u32 	%r38, _ZZ9matrixMulIaiEvPT_S1_PT0_iiiE6tile_A;
	add.s32 	%r6, %r38, %r37;
	add.s32 	%r7, %r6, %r161;
	mov.u32 	%r39, _ZZ9matrixMulIaiEvPT_S1_PT0_iiiE6tile_B;
	add.s32 	%r9, %r39, %r161;
	add.s32 	%r8, %r9, %r37;
	neg.s32 	%r165, %r36;
	mad.lo.s32 	%r40, %r163, %r29, %r161;
	add.s32 	%r164, %r40, %r4;
	shl.b32 	%r12, %r29, 5;
	mad.lo.s32 	%r162, %r28, %r3, %r161;
	cvta.to.global.u64 	%rd1, %rd4;
	cvta.to.global.u64 	%rd2, %rd5;
	mov.b32 	%r167, 0;
$L__BB2_2:
	setp.ge.s32 	%p2, %r3, %r27;
	cvt.s64.s32 	%rd7, %r162;
	add.s64 	%rd3, %rd1, %rd7;
	setp.ge.s32 	%p3, %r161, %r28;
	mov.b16 	%rs7, 0;
	or.pred  	%p4, %p2, %p3;
	@%p4 bra 	$L__BB2_4;
	ld.global.u8 	%rs7, [%rd3];
$L__BB2_4:
	setp.ge.s32 	%p5, %r5, %r29;
	st.shared.u8 	[%r7], %rs7;
	setp.ge.s32 	%p6, %r163, %r28;
	mov.b16 	%rs8, 0;
	or.pred  	%p7, %p5, %p6;
	@%p7 bra 	$L__BB2_6;
	cvt.s64.s32 	%rd8, %r164;
	add.s64 	%rd9, %rd2, %rd8;
	ld.global.u8 	%rs8, [%rd9];
$L__BB2_6:
	st.shared.u8 	[%r8], %rs8;
	bar.sync 	0;
	ld.shared.u8 	%r41, [%r9+96];
	ld.shared.u8 	%r42, [%r9+64];
	prmt.b32 	%r43, %r42, %r41, 0x3340U;
	ld.shared.u8 	%r44, [%r9+32];
	ld.shared.u8 	%r45, [%r9];
	prmt.b32 	%r46, %r45, %r44, 0x3340U;
	prmt.b32 	%r47, %r46, %r43, 0x5410U;
	ld.shared.u8 	%r48, [%r6+3];
	ld.shared.u8 	%r49, [%r6+2];
	prmt.b32 	%r50, %r49, %r48, 0x3340U;
	ld.shared.u8 	%r51, [%r6+1];
	ld.shared.u8 	%r52, [%r6];
	prmt.b32 	%r53, %r52, %r51, 0x3340U;
	prmt.b32 	%r54, %r53, %r50, 0x5410U;
	dp4a.s32.s32 	%r55, %r47, %r54, %r167;
	ld.shared.u8 	%r56, [%r9+224];
	ld.shared.u8 	%r57, [%r9+192];
	prmt.b32 	%r58, %r57, %r56, 0x3340U;
	ld.shared.u8 	%r59, [%r9+160];
	ld.shared.u8 	%r60, [%r9+128];
	prmt.b32 	%r61, %r60, %r59, 0x3340U;
	prmt.b32 	%r62, %r61, %r58, 0x5410U;
	ld.shared.u8 	%r63, [%r6+7];
	ld.shared.u8 	%r64, [%r6+6];
	prmt.b32 	%r65, %r64, %r63, 0x3340U;
	ld.shared.u8 	%r66, [%r6+5];
	ld.shared.u8 	%r67, [%r6+4];
	prmt.b32 	%r68, %r67, %r66, 0x3340U;
	prmt.b32 	%r69, %r68, %r65, 0x5410U;
	dp4a.s32.s32 	%r70, %r62, %r69, %r55;
	ld.shared.u8 	%r71, [%r9+352];
	ld.shared.u8 	%r72, [%r9+320];
	prmt.b32 	%r73, %r72, %r71, 0x3340U;
	ld.shared.u8 	%r74, [%r9+288];
	ld.shared.u8 	%r75, [%r9+256];
	prmt.b32 	%r76, %r75, %r74, 0x3340U;
	prmt.b32 	%r77, %r76, %r73, 0x5410U;
	ld.shared.u8 	%r78, [%r6+11];
	ld.shared.u8 	%r79, [%r6+10];
	prmt.b32 	%r80, %r79, %r78, 0x3340U;
	ld.shared.u8 	%r81, [%r6+9];
	ld.shared.u8 	%r82, [%r6+8];
	prmt.b32 	%r83, %r82, %r81, 0x3340U;
	prmt.b32 	%r84, %r83, %r80, 0x5410U;
	dp4a.s32.s32 	%r85, %r77, %r84, %r70;
	ld.shared.u8 	%r86, [%r9+480];
	ld.shared.u8 	%r87, [%r9+448];
	prmt.b32 	%r88, %r87, %r86, 0x3340U;
	ld.shared.u8 	%r89, [%r9+416];
	ld.shared.u8 	%r90, [%r9+384];
	prmt.b32 	%r91, %r90, %r89, 0x3340U;
	prmt.b32 	%r92, %r91, %r88, 0x5410U;
	ld.shared.u8 	%r93, [%r6+15];
	ld.shared.u8 	%r94, [%r6+14];
	prmt.b32 	%r95, %r94, %r93, 0x3340U;
	ld.shared.u8 	%r96, [%r6+13];
	ld.shared.u8 	%r97, [%r6+12];
	prmt.b32 	%r98, %r97, %r96, 0x3340U;
	prmt.b32 	%r99, %r98, %r95, 0x5410U;
	dp4a.s32.s32 	%r100, %r92, %r99, %r85;
	ld.shared.u8 	%r101, [%r9+608];
	ld.shared.u8 	%r102, [%r9+576];
	prmt.b32 	%r103, %r102, %r101, 0x3340U;
	ld.shared.u8 	%r104, [%r9+544];
	ld.shared.u8 	%r105, [%r9+512];
	prmt.b32 	%r106, %r105, %r104, 0x3340U;
	prmt.b32 	%r107, %r106, %r103, 0x5410U;
	ld.shared.u8 	%r108, [%r6+19];
	ld.shared.u8 	%r109, [%r6+18];
	prmt.b32 	%r110, %r109, %r108, 0x3340U;
	ld.shared.u8 	%r111, [%r6+17];
	ld.shared.u8 	%r112, [%r6+16];
	prmt.b32 	%r113, %r112, %r111, 0x3340U;
	prmt.b32 	%r114, %r113, %r110, 0x5410U;
	dp4a.s32.s32 	%r115, %r107, %r114, %r100;
	ld.shared.u8 	%r116, [%r9+736];
	ld.shared.u8 	%r117, [%r9+704];
	prmt.b32 	%r118, %r117, %r116, 0x3340U;
	ld.shared.u8 	%r119, [%r9+672];
	ld.shared.u8 	%r120, [%r9+640];
	prmt.b32 	%r121, %r120, %r119, 0x3340U;
	prmt.b32 	%r122, %r121, %r118, 0x5410U;
	ld.shared.u8 	%r123, [%r6+23];
	ld.shared.u8 	%r124, [%r6+22];
	prmt.b32 	%r125, %r124, %r123, 0x3340U;
	ld.shared.u8 	%r126, [%r6+21];
	ld.shared.u8 	%r127, [%r6+20];
	prmt.b32 	%r128, %r127, %r126, 0x3340U;
	prmt.b32 	%r129, %r128, %r125, 0x5410U;
	dp4a.s32.s32 	%r130, %r122, %r129, %r115;
	ld.shared.u8 	%r131, [%r9+864];
	ld.shared.u8 	%r132, [%r9+832];
	prmt.b32 	%r133, %r132, %r131, 0x3340U;
	ld.shared.u8 	%r134, [%r9+800];
	ld.shared.u8 	%r135, [%r9+768];
	prmt.b32 	%r136, %r135, %r134, 0x3340U;
	prmt.b32 	%r137, %r136, %r133, 0x5410U;
	ld.shared.u8 	%r138, [%r6+27];
	ld.shared.u8 	%r139, [%r6+26];
	prmt.b32 	%r140, %r139, %r138, 0x3340U;
	ld.shared.u8 	%r141, [%r6+25];
	ld.shared.u8 	%r142, [%r6+24];
	prmt.b32 	%r143, %r142, %r141, 0x3340U;
	prmt.b32 	%r144, %r143, %r140, 0x5410U;
	dp4a.s32.s32 	%r145, %r137, %r144, %r130;
	ld.shared.u8 	%r146, [%r9+992];
	ld.shared.u8 	%r147, [%r9+960];
	prmt.b32 	%r148, %r147, %r146, 0x3340U;
	ld.shared.u8 	%r149, [%r9+928];
	ld.shared.u8 	%r150, [%r9+896];
	prmt.b32 	%r151, %r150, %r149, 0x3340U;
	prmt.b32 	%r152, %r151, %r148, 0x5410U;
	ld.shared.u8 	%r153, [%r6+31];
	ld.shared.u8 	%r154, [%r6+30];
	prmt.b32 	%r155, %r154, %r153, 0x3340U;
	ld.shared.u8 	%r156, [%r6+29];
	ld.shared.u8 	%r157, [%r6+28];
	prmt.b32 	%r158, %r157, %r156, 0x3340U;
	prmt.b32 	%r159, %r158, %r155, 0x5410U;
	dp4a.s32.s32 	%r167, %r152, %r159, %r145;
	bar.sync 	0;
	add.s32 	%r165, %r165, 1;
	setp.ne.s32 	%p8, %r165, 0;
	add.s32 	%r164, %r164, %r12;
	add.s32 	%r163, %r163, 32;
	add.s32 	%r162, %r162, 32;
	add.s32 	%r161, %r161, 32;
	@%p8 bra 	$L__BB2_2;
$L__BB2_7:
	setp.ge.s32 	%p9, %r3, %r27;
	setp.ge.s32 	%p10, %r5, %r29;
	or.pred  	%p11, %p9, %p10;
	@%p11 bra 	$L__BB2_9;
	mad.lo.s32 	%r160, %r29, %r3, %r5;
	cvta.to.global.u64 	%rd10, %rd6;
	mul.wide.u32 	%rd11, %r160, 4;
	add.s64 	%rd12, %rd10, %rd11;
	st.global.u32 	[%rd12], %r167;
$L__BB2_9:
	ret;

}


// ===== COMPILED SASS (sm_100) =====

	.target	sm_100

	.elftype	@"ET_EXEC"


//--------------------- .note.nv.tkinfo           --------------------------
	.section	.note.nv.tkinfo,"",@"SHT_NOTE"
	.sectionflags	@"SHF_NOTE_NV_TKINFO"
	.tkinfo
        /*0018*/ 	.word	0x00000002
        /*0030*/ 	.string	""
        /*0030*/ 	.string	"ptxas"
        /*0030*/ 	.string	"Cuda compilation tools, release 13.0, V13.0.88"
        /*0030*/ 	.string	"Build cuda_13.0.r13.0/compiler.36424714_0"
        /*0030*/ 	.string	"-arch sm_100 -m 64 "



//--------------------- .note.nv.cuinfo           --------------------------
	.section	.note.nv.cuinfo,"",@"SHT_NOTE"
	.sectionflags	@"SHF_NOTE_NV_CUINFO"
        /*0018*/ 	.short	0x0002
        /*001a*/ 	.short	0x0064
        /*001c*/ 	.short	0x0082
	.zero		2


//--------------------- .nv.info                  --------------------------
	.section	.nv.info,"",@"SHT_CUDA_INFO"
	.align	4


	//----- nvinfo : EIATTR_REGCOUNT
	.align		4
        /*0000*/ 	.byte	0x04, 0x2f
        /*0002*/ 	.short	(.L_1 - .L_0)
	.align		4
.L_0:
        /*0004*/ 	.word	index@(_Z14sumMatrixOnGPUPfS_S_ii)
        /*0008*/ 	.word	0x0000000c


	//----- nvinfo : EIATTR_FRAME_SIZE
	.align		4
.L_1:
        /*000c*/ 	.byte	0x04, 0x11
        /*000e*/ 	.short	(.L_3 - .L_2)
	.align		4
.L_2:
        /*0010*/ 	.word	index@(_Z14sumMatrixOnGPUPfS_S_ii)
        /*0014*/ 	.word	0x00000000


	//----- nvinfo : EIATTR_REGCOUNT
	.align		4
.L_3:
        /*0018*/ 	.byte	0x04, 0x2f
        /*001a*/ 	.short	(.L_5 - .L_4)
	.align		4
.L_4:
        /*001c*/ 	.word	index@(_Z14matrixMulOnGPUIaiEvPT_S1_PT0_iii)
        /*0020*/ 	.word	0x00000020


	//----- nvinfo : EIATTR_FRAME_SIZE
	.align		4
.L_5:
        /*0024*/ 	.byte	0x04, 0x11
        /*0026*/ 	.short	(.L_7 - .L_6)
	.align		4
.L_6:
        /*0028*/ 	.word	index@(_Z14matrixMulOnGPUIaiEvPT_S1_PT0_iii)
        /*002c*/ 	.word	0x00000000


	//----- nvinfo : EIATTR_REGCOUNT
	.align		4
.L_7:
        /*0030*/ 	.byte	0x04, 0x2f
        /*0032*/ 	.short	(.L_9 - .L_8)
	.align		4
.L_8:
        /*0034*/ 	.word	index@(_Z9matrixMulIaiEvPT_S1_PT0_iii)
        /*0038*/ 	.word	0x0000001f


	//----- nvinfo : EIATTR_FRAME_SIZE
	.align		4
.L_9:
        /*003c*/ 	.byte	0x04, 0x11
        /*003e*/ 	.short	(.L_11 - .L_10)
	.align		4
.L_10:
        /*0040*/ 	.word	index@(_Z9matrixMulIaiEvPT_S1_PT0_iii)
        /*0044*/ 	.word	0x00000000


	//----- nvinfo : EIATTR_MIN_STACK_SIZE
	.align		4
.L_11:
        /*0048*/ 	.byte	0x04, 0x12
        /*004a*/ 	.short	(.L_13 - .L_12)
	.align		4
.L_12:
        /*004c*/ 	.word	index@(_Z9matrixMulIaiEvPT_S1_PT0_iii)
        /*0050*/ 	.word	0x00000000


	//----- nvinfo : EIATTR_MIN_STACK_SIZE
	.align		4
.L_13:
        /*0054*/ 	.byte	0x04, 0x12
        /*0056*/ 	.short	(.L_15 - .L_14)
	.align		4
.L_14:
        /*0058*/ 	.word	index@(_Z14matrixMulOnGPUIaiEvPT_S1_PT0_iii)
        /*005c*/ 	.word	0x00000000


	//----- nvinfo : EIATTR_MIN_STACK_SIZE
	.align		4
.L_15:
        /*0060*/ 	.byte	0x04, 0x12
        /*0062*/ 	.short	(.L_17 - .L_16)
	.align		4
.L_16:
        /*0064*/ 	.word	index@(_Z14sumMatrixOnGPUPfS_S_ii)
        /*0068*/ 	.word	0x00000000
.L_17:


//--------------------- .nv.compat                --------------------------
	.section	.nv.compat,"",@"SHT_CUDA_COMPAT_INFO"
	.align	4
        /*0000*/ 	.byte	0x02, 0x09, 0x00, 0x00, 0x02, 0x02, 0x01, 0x00, 0x02, 0x05, 0x05, 0x00, 0x03, 0x07, 0x01, 0x01
        /*0010*/ 	.byte	0x02, 0x03, 0x00, 0x00, 0x02, 0x06, 0x01, 0x00, 0x04, 0x0b, 0x08, 0x00, 0x09, 0x00, 0x00, 0x00
        /*0020*/ 	.byte	0x00, 0x00, 0x00, 0x00


//--------------------- .nv.info._Z9matrixMulIaiEvPT_S1_PT0_iii --------------------------
	.section	.nv.info._Z9matrixMulIaiEvPT_S1_PT0_iii,"",@"SHT_CUDA_INFO"
	.sectionflags	@""
	.align	4


	//----- nvinfo : EIATTR_CUDA_API_VERSION
	.align		4
        /*0000*/ 	.byte	0x04, 0x37
        /*0002*/ 	.short	(.L_19 - .L_18)
.L_18:
        /*0004*/ 	.word	0x00000082


	//----- nvinfo : EIATTR_KPARAM_INFO
	.align		4
.L_19:
        /*0008*/ 	.byte	0x04, 0x17
        /*000a*/ 	.short	(.L_21 - .L_20)
.L_20:
        /*000c*/ 	.word	0x00000000
        /*0010*/ 	.short	0x0005
        /*0012*/ 	.short	0x0020
        /*0014*/ 	.byte	0x00, 0xf0, 0x11, 0x00


	//----- nvinfo : EIATTR_KPARAM_INFO
	.align		4
.L_21:
        /*0018*/ 	.byte	0x04, 0x17
        /*001a*/ 	.short	(.L_23 - .L_22)
.L_22:
        /*001c*/ 	.word	0x00000000
        /*0020*/ 	.short	0x0004
        /*0022*/ 	.short	0x001c
        /*0024*/ 	.byte	0x00, 0xf0, 0x11, 0x00


	//----- nvinfo : EIATTR_KPARAM_INFO
	.align		4
.L_23:
        /*0028*/ 	.byte	0x04, 0x17
        /*002a*/ 	.short	(.L_25 - .L_24)
.L_24:
        /*002c*/ 	.word	0x00000000
        /*0030*/ 	.short	0x0003
        /*0032*/ 	.short	0x0018
        /*0034*/ 	.byte	0x00, 0xf0, 0x11, 0x00


	//----- nvinfo : EIATTR_KPARAM_INFO
	.align		4
.L_25:
        /*0038*/ 	.byte	0x04, 0x17
        /*003a*/ 	.short	(.L_27 - .L_26)
.L_26:
        /*003c*/ 	.word	0x00000000
        /*0040*/ 	.short	0x0002
        /*0042*/ 	.short	0x0010
        /*0044*/ 	.byte	0x00, 0xf5, 0x21, 0x00


	//----- nvinfo : EIATTR_KPARAM_INFO
	.align		4
.L_27:
        /*0048*/ 	.byte	0x04, 0x17
        /*004a*/ 	.short	(.L_29 - .L_28)
.L_28:
        /*004c*/ 	.word	0x00000000
        /*0050*/ 	.short	0x0001
        /*0052*/ 	.short	0x0008
        /*0054*/ 	.byte	0x00, 0xf5, 0x21, 0x00


	//----- nvinfo : EIATTR_KPARAM_INFO
	.align		4
.L_29:
        /*0058*/ 	.byte	0x04, 0x17
        /*005a*/ 	.short	(.L_31 - .L_30)
.L_30:
        /*005c*/ 	.word	0x00000000
        /*0060*/ 	.short	0x0000
        /*0062*/ 	.short	0x0000
        /*0064*/ 	.byte	0x00, 0xf5, 0x21, 0x00


	//----- nvinfo : EIATTR_SPARSE_MMA_MASK
	.align		4
.L_31:
        /*0068*/ 	.byte	0x03, 0x50
        /*006a*/ 	.short	0x0000


	//----- nvinfo : EIATTR_MAXREG_COUNT
	.align		4
        /*006c*/ 	.byte	0x03, 0x1b
        /*006e*/ 	.short	0x00ff


	//----- nvinfo : EIATTR_NUM_BARRIERS
	.align		4
        /*0070*/ 	.byte	0x02, 0x4c
        /*0072*/ 	.byte	0x01
	.zero		1


	//----- nvinfo : EIATTR_MERCURY_ISA_VERSION
	.align		4
        /*0074*/ 	.byte	0x03, 0x5f
        /*0076*/ 	.short	0x0101


	//----- nvinfo : EIATTR_VRC_CTA_INIT_COUNT
	.align		4
        /*0078*/ 	.byte	0x02, 0x4a
	.zero		1
	.zero		1


	//----- nvinfo : EIATTR_EXIT_INSTR_OFFSETS
	.align		4
        /*007c*/ 	.byte	0x04, 0x1c
        /*007e*/ 	.short	(.L_33 - .L_32)


	//   ....[0]....
.L_32:
        /*0080*/ 	.word	0x00000b40


	//   ....[1]....
        /*0084*/ 	.word	0x00000b90


	//----- nvinfo : EIATTR_CBANK_PARAM_SIZE
	.align		4
.L_33:
        /*0088*/ 	.byte	0x03, 0x19
        /*008a*/ 	.short	0x0024


	//----- nvinfo : EIATTR_PARAM_CBANK
	.align		4
        /*008c*/ 	.byte	0x04, 0x0a
        /*008e*/ 	.short	(.L_35 - .L_34)
	.align		4
.L_34:
        /*0090*/ 	.word	index@(.nv.constant0._Z9matrixMulIaiEvPT_S1_PT0_iii)
        /*0094*/ 	.short	0x0380
        /*0096*/ 	.short	0x0024


	//----- nvinfo : EIATTR_SW_WAR
	.align		4
.L_35:
        /*0098*/ 	.byte	0x04, 0x36
        /*009a*/ 	.short	(.L_37 - .L_36)
.L_36:
        /*009c*/ 	.word	0x00000008
.L_37:


//--------------------- .nv.info._Z14matrixMulOnGPUIaiEvPT_S1_PT0_iii --------------------------
	.section	.nv.info._Z14matrixMulOnGPUIaiEvPT_S1_PT0_iii,"",@"SHT_CUDA_INFO"
	.sectionflags	@""
	.align	4


	//----- nvinfo : EIATTR_CUDA_API_VERSION
	.align		4
        /*0000*/ 	.byte	0x04, 0x37
        /*0002*/ 	.short	(.L_39 - .L_38)
.L_38:
        /*0004*/ 	.word	0x00000082


	//----- nvinfo : EIATTR_KPARAM_INFO
	.align		4
.L_39:
        /*0008*/ 	.byte	0x04, 0x17
        /*000a*/ 	.short	(.L_41 - .L_40)
.L_40:
        /*000c*/ 	.word	0x00000000
        /*0010*/ 	.short	0x0005
        /*0012*/ 	.short	0x0020
        /*0014*/ 	.byte	0x00, 0xf0, 0x11, 0x00


	//----- nvinfo : EIATTR_KPARAM_INFO
	.align		4
.L_41:
        /*0018*/ 	.byte	0x04, 0x17
        /*001a*/ 	.short	(.L_43 - .L_42)
.L_42:
        /*001c*/ 	.word	0x00000000
        /*0020*/ 	.short	0x0004
        /*0022*/ 	.short	0x001c
        /*0024*/ 	.byte	0x00, 0xf0, 0x11, 0x00


	//----- nvinfo : EIATTR_KPARAM_INFO
	.align		4
.L_43:
        /*0028*/ 	.byte	0x04, 0x17
        /*002a*/ 	.short	(.L_45 - .L_44)
.L_44:
        /*002c*/ 	.word	0x00000000
        /*0030*/ 	.short	0x0003
        /*0032*/ 	.short	0x0018
        /*0034*/ 	.byte	0x00, 0xf0, 0x11, 0x00


	//----- nvinfo : EIATTR_KPARAM_INFO
	.align		4
.L_45:
        /*0038*/ 	.byte	0x04, 0x17
        /*003a*/ 	.short	(.L_47 - .L_46)
.L_46:
        /*003c*/ 	.word	0x00000000
        /*0040*/ 	.short	0x0002
        /*0042*/ 	.short	0x0010
        /*0044*/ 	.byte	0x00, 0xf5, 0x21, 0x00


	//----- nvinfo : EIATTR_KPARAM_INFO
	.align		4
.L_47:
        /*0048*/ 	.byte	0x04, 0x17
        /*004a*/ 	.short	(.L_49 - .L_48)
.L_48:
        /*004c*/ 	.word	0x00000000
        /*0050*/ 	.short	0x0001
        /*0052*/ 	.short	0x0008
        /*0054*/ 	.byte	0x00, 0xf5, 0x21, 0x00


	//----- nvinfo : EIATTR_KPARAM_INFO
	.align		4
.L_49:
        /*0058*/ 	.byte	0x04, 0x17
        /*005a*/ 	.short	(.L_51 - .L_50)
.L_50:
        /*005c*/ 	.word	0x00000000
        /*0060*/ 	.short	0x0000
        /*0062*/ 	.short	0x0000
        /*0064*/ 	.byte	0x00, 0xf5, 0x21, 0x00


	//----- nvinfo : EIATTR_SPARSE_MMA_MASK
	.align		4
.L_51:
        /*0068*/ 	.byte	0x03, 0x50
        /*006a*/ 	.short	0x0000


	//----- nvinfo : EIATTR_MAXREG_COUNT
	.align		4
        /*006c*/ 	.byte	0x03, 0x1b
        /*006e*/ 	.short	0x00ff


	//----- nvinfo : EIATTR_MERCURY_ISA_VERSION
	.align		4
        /*0070*/ 	.byte	0x03, 0x5f
        /*0072*/ 	.short	0x0101


	//----- nvinfo : EIATTR_VRC_CTA_INIT_COUNT
	.align		4
        /*0074*/ 	.byte	0x02, 0x4a
	.zero		1
	.zero		1


	//----- nvinfo : EIATTR_EXIT_INSTR_OFFSETS
	.align		4
        /*0078*/ 	.byte	0x04, 0x1c
        /*007a*/ 	.short	(.L_53 - .L_52)


	//   ....[0]....
.L_52:
        /*007c*/ 	.word	0x000000d0


	//   ....[1]....
        /*0080*/ 	.word	0x00000d10


	//----- nvinfo : EIATTR_CBANK_PARAM_SIZE
	.align		4
.L_53:
        /*0084*/ 	.byte	0x03, 0x19
        /*0086*/ 	.short	0x0024


	//----- nvinfo : EIATTR_PARAM_CBANK
	.align		4
        /*0088*/ 	.byte	0x04, 0x0a
        /*008a*/ 	.short	(.L_55 - .L_54)
	.align		4
.L_54:
        /*008c*/ 	.word	index@(.nv.constant0._Z14matrixMulOnGPUIaiEvPT_S1_PT0_iii)
        /*0090*/ 	.short	0x0380
        /*0092*/ 	.short	0x0024


	//----- nvinfo : EIATTR_SW_WAR
	.align		4
.L_55:
        /*0094*/ 	.byte	0x04, 0x36
        /*0096*/ 	.short	(.L_57 - .L_56)
.L_56:
        /*0098*/ 	.word	0x00000008
.L_57:


//--------------------- .nv.info._Z14sumMatrixOnGPUPfS_S_ii --------------------------
	.section	.nv.info._Z14sumMatrixOnGPUPfS_S_ii,"",@"SHT_CUDA_INFO"
	.sectionflags	@""
	.align	4


	//----- nvinfo : EIATTR_CUDA_API_VERSION
	.align		4
        /*0000*/ 	.byte	0x04, 0x37
        /*0002*/ 	.short	(.L_59 - .L_58)
.L_58:
        /*0004*/ 	.word	0x00000082


	//----- nvinfo : EIATTR_KPARAM_INFO
	.align		4
.L_59:
        /*0008*/ 	.byte	0x04, 0x17
        /*000a*/ 	.short	(.L_61 - .L_60)
.L_60:
        /*000c*/ 	.word	0x00000000
        /*0010*/ 	.short	0x0004
        /*0012*/ 	.short	0x001c
        /*0014*/ 	.byte	0x00, 0xf0, 0x11, 0x00


	//----- nvinfo : EIATTR_KPARAM_INFO
	.align		4
.L_61:
        /*0018*/ 	.byte	0x04, 0x17
        /*001a*/ 	.short	(.L_63 - .L_62)
.L_62:
        /*001c*/ 	.word	0x00000000
        /*0020*/ 	.short	0x0003
        /*0022*/ 	.short	0x0018
        /*0024*/ 	.byte	0x00, 0xf0, 0x11, 0x00


	//----- nvinfo : EIATTR_KPARAM_INFO
	.align		4
.L_63:
        /*0028*/ 	.byte	0x04, 0x17
        /*002a*/ 	.short	(.L_65 - .L_64)
.L_64:
        /*002c*/ 	.word	0x00000000
        /*0030*/ 	.short	0x0002
        /*0032*/ 	.short	0x0010
        /*0034*/ 	.byte	0x00, 0xf5, 0x21, 0x00


	//----- nvinfo : EIATTR_KPARAM_INFO
	.align		4
.L_65:
        /*0038*/ 	.byte	0x04, 0x17
        /*003a*/ 	.short	(.L_67 - .L_66)
.L_66:
        /*003c*/ 	.word	0x00000000
        /*0040*/ 	.short	0x0001
        /*0042*/ 	.short	0x0008
        /*0044*/ 	.byte	0x00, 0xf5, 0x21, 0x00


	//----- nvinfo : EIATTR_KPARAM_INFO
	.align		4
.L_67:
        /*0048*/ 	.byte	0x04, 0x17
        /*004a*/ 	.short	(.L_69 - .L_68)
.L_68:
        /*004c*/ 	.word	0x00000000
        /*0050*/ 	.short	0x0000
        /*0052*/ 	.short	0x0000
        /*0054*/ 	.byte	0x00, 0xf5, 0x21, 0x00


	//----- nvinfo : EIATTR_SPARSE_MMA_MASK
	.align		4
.L_69:
        /*0058*/ 	.byte	0x03, 0x50
        /*005a*/ 	.short	0x0000


	//----- nvinfo : EIATTR_MAXREG_COUNT
	.align		4
        /*005c*/ 	.byte	0x03, 0x1b
        /*005e*/ 	.short	0x00ff


	//----- nvinfo : EIATTR_MERCURY_ISA_VERSION
	.align		4
        /*0060*/ 	.byte	0x03, 0x5f
        /*0062*/ 	.short	0x0101


	//----- nvinfo : EIATTR_VRC_CTA_INIT_COUNT
	.align		4
        /*0064*/ 	.byte	0x02, 0x4a
	.zero		1
	.zero		1


	//----- nvinfo : EIATTR_EXIT_INSTR_OFFSETS
	.align		4
        /*0068*/ 	.byte	0x04, 0x1c
        /*006a*/ 	.short	(.L_71 - .L_70)


	//   ....[0]....
.L_70:
        /*006c*/ 	.word	0x000000d0


	//   ....[1]....
        /*0070*/ 	.word	0x00000190


	//----- nvinfo : EIATTR_CBANK_PARAM_SIZE
	.align		4
.L_71:
        /*0074*/ 	.byte	0x03, 0x19
        /*0076*/ 	.short	0x0020


	//----- nvinfo : EIATTR_PARAM_CBANK
	.align		4
        /*0078*/ 	.byte	0x04, 0x0a
        /*007a*/ 	.short	(.L_73 - .L_72)
	.align		4
.L_72:
        /*007c*/ 	.word	index@(.nv.constant0._Z14sumMatrixOnGPUPfS_S_ii)
        /*0080*/ 	.short	0x0380
        /*0082*/ 	.short	0x0020


	//----- nvinfo : EIATTR_SW_WAR
	.align		4
.L_73:
        /*0084*/ 	.byte	0x04, 0x36
        /*0086*/ 	.short	(.L_75 - .L_74)
.L_74:
        /*0088*/ 	.word	0x00000008
.L_75:


//--------------------- .nv.callgraph             --------------------------
	.section	.nv.callgraph,"",@"SHT_CUDA_CALLGRAPH"
	.align	4
	.sectionentsize	8
	.align		4
        /*0000*/ 	.word	0x00000000
	.align		4
        /*0004*/ 	.word	0xffffffff
	.align		4
        /*0008*/ 	.word	0x00000000
	.align		4
        /*000c*/ 	.word	0xfffffffe
	.align		4
        /*0010*/ 	.word	0x00000000
	.align		4
        /*0014*/ 	.word	0xfffffffd
	.align		4
        /*0018*/ 	.word	0x00000000
	.align		4
        /*001c*/ 	.word	0xfffffffc


//--------------------- .text._Z9matrixMulIaiEvPT_S1_PT0_iii --------------------------
	.section	.text._Z9matrixMulIaiEvPT_S1_PT0_iii,"ax",@progbits
	.align	128
        .global         _Z9matrixMulIaiEvPT_S1_PT0_iii
        .type           _Z9matrixMulIaiEvPT_S1_PT0_iii,@function
        .size           _Z9matrixMulIaiEvPT_S1_PT0_iii,(.L_x_10 - _Z9matrixMulIaiEvPT_S1_PT0_iii)
        .other          _Z9matrixMulIaiEvPT_S1_PT0_iii,@"STO_CUDA_ENTRY STV_DEFAULT"
_Z9matrixMulIaiEvPT_S1_PT0_iii:
.text._Z9matrixMulIaiEvPT_S1_PT0_iii:
[----:B------:R-:W-:Y:S01]  /*0000*/  LDC R1, c[0x0][0x37c] ;  /* 0x0000df00ff017b82 */ /* 0x000fe20000000800 */
[----:B------:R-:W0:Y:S01]  /*0010*/  S2R R0, SR_CTAID.Y ;  /* 0x0000000000007919 */ /* 0x000e220000002600 */
[----:B------:R-:W1:Y:S01]  /*0020*/  LDCU UR10, c[0x0][0x39c] ;  /* 0x00007380ff0a77ac */ /* 0x000e620008000800 */
[----:B------:R-:W-:Y:S01]  /*0030*/  IMAD.MOV.U32 R11, RZ, RZ, RZ ;  /* 0x000000ffff0b7224 */ /* 0x000fe200078e00ff */
[----:B------:R-:W0:Y:S01]  /*0040*/  S2R R2, SR_TID.Y ;  /* 0x0000000000027919 */ /* 0x000e220000002200 */
[----:B------:R-:W2:Y:S01]  /*0050*/  LDCU UR16, c[0x0][0x3a0] ;  /* 0x00007400ff1077ac */ /* 0x000ea20008000800 */
[----:B------:R-:W3:Y:S01]  /*0060*/  S2R R6, SR_CTAID.X ;  /* 0x0000000000067919 */ /* 0x000ee20000002500 */
[----:B------:R-:W4:Y:S01]  /*0070*/  LDCU.64 UR8, c[0x0][0x358] ;  /* 0x00006b00ff0877ac */ /* 0x000f220008000a00 */
[----:B------:R-:W3:Y:S01]  /*0080*/  S2R R5, SR_TID.X ;  /* 0x0000000000057919 */ /* 0x000ee20000002100 */
[----:B-1----:R-:W-:Y:S01]  /*0090*/  UISETP.GE.AND UP0, UPT, UR10, 0x1, UPT ;  /* 0x000000010a00788c */ /* 0x002fe2000bf06270 */
[----:B0-----:R-:W-:-:S02]  /*00a0*/  IMAD R0, R0, 0x20, R2 ;  /* 0x0000002000007824 */ /* 0x001fc400078e0202 */
[----:B---3--:R-:W-:-:S06]  /*00b0*/  IMAD R3, R6, 0x20, R5 ;  /* 0x0000002006037824 */ /* 0x008fcc00078e0205 */
[----:B--2-4-:R-:W-:Y:S05]  /*00c0*/  BRA.U !UP0, `(.L_x_0) ;  /* 0x0000000908907547 */ /* 0x014fea000b800000 */
[----:B------:R-:W0:Y:S01]  /*00d0*/  S2UR UR7, SR_CgaCtaId ;  /* 0x00000000000779c3 */ /* 0x000e220000008800 */
[----:B------:R-:W1:Y:S01]  /*00e0*/  LDCU UR11, c[0x0][0x3a0] ;  /* 0x00007400ff0b77ac */ /* 0x000e620008000800 */
[----:B------:R-:W-:Y:S02]  /*00f0*/  IMAD.MOV.U32 R11, RZ, RZ, RZ ;  /* 0x000000ffff0b7224 */ /* 0x000fe400078e00ff */
[--C-:B------:R-:W-:Y:S01]  /*0100*/  IMAD R20, R0, UR10, R5.reuse ;  /* 0x0000000a00147c24 */ /* 0x100fe2000f8e0205 */
[----:B------:R-:W-:Y:S01]  /*0110*/  UMOV UR5, 0x400 ;  /* 0x0000040000057882 */ /* 0x000fe20000000000 */
[----:B------:R-:W-:Y:S02]  /*0120*/  UIADD3 UR4, UPT, UPT, UR10, 0x1f, URZ ;  /* 0x0000001f0a047890 */ /* 0x000fe4000fffe0ff */
[----:B------:R-:W2:Y:S01]  /*0130*/  LDC R4, c[0x0][0x3a0] ;  /* 0x0000e800ff047b82 */ /* 0x000ea20000000800 */
[----:B------:R-:W-:Y:S02]  /*0140*/  UIADD3 UR6, UPT, UPT, UR5, 0x400, URZ ;  /* 0x0000040005067890 */ /* 0x000fe4000fffe0ff */
[----:B------:R-:W-:Y:S01]  /*0150*/  USHF.R.U32.HI UR4, URZ, 0x5, UR4 ;  /* 0x00000005ff047899 */ /* 0x000fe20008011604 */
[----:B------:R-:W3:Y:S01]  /*0160*/  LDCU.64 UR12, c[0x0][0x380] ;  /* 0x00007000ff0c77ac */ /* 0x000ee20008000a00 */
[----:B------:R-:W4:Y:S01]  /*0170*/  LDCU.64 UR14, c[0x0][0x398] ;  /* 0x00007300ff0e77ac */ /* 0x000f220008000a00 */
[----:B-1----:R-:W-:Y:S01]  /*0180*/  IMAD R7, R2, UR11, R5 ;  /* 0x0000000b02077c24 */ /* 0x002fe2000f8e0205 */
[----:B------:R-:W-:-:S03]  /*0190*/  UIADD3 UR4, UPT, UPT, -UR4, URZ, URZ ;  /* 0x000000ff04047290 */ /* 0x000fc6000fffe1ff */
[----:B------:R-:W-:Y:S01]  /*01a0*/  IMAD R7, R6, 0x20, R7 ;  /* 0x0000002006077824 */ /* 0x000fe200078e0207 */
[----:B0-----:R-:W-:Y:S02]  /*01b0*/  ULEA UR5, UR7, UR5, 0x18 ;  /* 0x0000000507057291 */ /* 0x001fe4000f8ec0ff */
[----:B------:R-:W-:-:S04]  /*01c0*/  ULEA UR6, UR7, UR6, 0x18 ;  /* 0x0000000607067291 */ /* 0x000fc8000f8ec0ff */
[----:B------:R-:W-:Y:S02]  /*01d0*/  LEA R6, R2, UR5, 0x5 ;  /* 0x0000000502067c11 */ /* 0x000fe4000f8e28ff */
[----:B------:R-:W-:-:S03]  /*01e0*/  VIADD R9, R5, UR6 ;  /* 0x0000000605097c36 */ /* 0x000fc60008000000 */
[----:B------:R-:W-:Y:S02]  /*01f0*/  IMAD.IADD R8, R5, 0x1, R6 ;  /* 0x0000000105087824 */ /* 0x000fe400078e0206 */
[----:B---34-:R-:W-:-:S07]  /*0200*/  IMAD R10, R2, 0x20, R9 ;  /* 0x00000020020a7824 */ /* 0x018fce00078e0209 */
.L_x_1:
[----:B------:R-:W-:Y:S02]  /*0210*/  ISETP.GE.AND P0, PT, R2, UR15, PT ;  /* 0x0000000f02007c0c */ /* 0x000fe4000bf06270 */
[----:B------:R-:W-:Y:S02]  /*0220*/  ISETP.GE.AND P1, PT, R5, UR15, PT ;  /* 0x0000000f05007c0c */ /* 0x000fe4000bf26270 */
[----:B--2---:R-:W-:Y:S02]  /*0230*/  ISETP.GE.OR P0, PT, R3, R4, P0 ;  /* 0x000000040300720c */ /* 0x004fe40000706670 */
[----:B------:R-:W-:Y:S02]  /*0240*/  ISETP.GE.OR P1, PT, R0, UR14, P1 ;  /* 0x0000000e00007c0c */ /* 0x000fe40008f26670 */
[----:B------:R-:W-:Y:S02]  /*0250*/  IADD3 R14, P2, PT, R20, UR12, RZ ;  /* 0x0000000c140e7c10 */ /* 0x000fe4000ff5e0ff */
[----:B------:R-:W-:-:S02]  /*0260*/  PRMT R17, RZ, 0x7610, R17 ;  /* 0x00007610ff117816 */ /* 0x000fc40000000011 */
[----:B------:R-:W-:Y:S02]  /*0270*/  LEA.HI.X.SX32 R15, R20, UR13, 0x1, P2 ;  /* 0x0000000d140f7c11 */ /* 0x000fe400090f0eff */
[----:B------:R-:W-:-:S03]  /*0280*/  PRMT R19, RZ, 0x7610, R19 ;  /* 0x00007610ff137816 */ /* 0x000fc60000000013 */
[----:B------:R-:W0:Y:S02]  /*0290*/  @!P0 LDC.64 R12, c[0x0][0x388] ;  /* 0x0000e200ff0c8b82 */ /* 0x000e240000000a00 */
[----:B------:R-:W2:Y:S01]  /*02a0*/  @!P1 LDG.E.U8 R17, desc[UR8][R14.64] ;  /* 0x000000080e119981 */ /* 0x000ea2000c1e1100 */
[----:B0-----:R-:W-:-:S04]  /*02b0*/  @!P0 IADD3 R12, P3, PT, R7, R12, RZ ;  /* 0x0000000c070c8210 */ /* 0x001fc80007f7e0ff */
[----:B------:R-:W-:-:S05]  /*02c0*/  @!P0 LEA.HI.X.SX32 R13, R7, R13, 0x1, P3 ;  /* 0x0000000d070d8211 */ /* 0x000fca00018f0eff */
[----:B------:R-:W3:Y:S04]  /*02d0*/  @!P0 LDG.E.U8 R19, desc[UR8][R12.64] ;  /* 0x000000080c138981 */ /* 0x000ee8000c1e1100 */
[----:B--2---:R-:W-:Y:S04]  /*02e0*/  STS.U8 [R8], R17 ;  /* 0x0000001108007388 */ /* 0x004fe80000000000 */
[----:B---3--:R-:W-:Y:S01]  /*02f0*/  STS.U8 [R10], R19 ;  /* 0x000000130a007388 */ /* 0x008fe20000000000 */
[----:B------:R-:W-:Y:S06]  /*0300*/  BAR.SYNC.DEFER_BLOCKING 0x0 ;  /* 0x0000000000007b1d */ /* 0x000fec0000010000 */
[----:B------:R-:W-:Y:S04]  /*0310*/  LDS.U8 R18, [R9+0x20] ;  /* 0x0000200009127984 */ /* 0x000fe80000000000 */
[----:B------:R-:W0:Y:S04]  /*0320*/  LDS.U8 R23, [R9] ;  /* 0x0000000009177984 */ /* 0x000e280000000000 */
[----:B------:R-:W-:Y:S04]  /*0330*/  LDS.U8 R24, [R6+0x1] ;  /* 0x0000010006187984 */ /* 0x000fe80000000000 */
[----:B------:R-:W1:Y:S04]  /*0340*/  LDS.U8 R27, [R6] ;  /* 0x00000000061b7984 */ /* 0x000e680000000000 */
[----:B------:R-:W-:Y:S04]  /*0350*/  LDS.U8 R16, [R9+0x60] ;  /* 0x0000600009107984 */ /* 0x000fe80000000000 */
[----:B------:R-:W2:Y:S04]  /*0360*/  LDS.U8 R21, [R9+0x40] ;  /* 0x0000400009157984 */ /* 0x000ea80000000000 */
[----:B------:R-:W-:Y:S04]  /*0370*/  LDS.U8 R22, [R6+0x3] ;  /* 0x0000030006167984 */ /* 0x000fe80000000000 */
[----:B------:R-:W3:Y:S04]  /*0380*/  LDS.U8 R25, [R6+0x2] ;  /* 0x0000020006197984 */ /* 0x000ee80000000000 */
[----:B------:R-:W-:Y:S04]  /*0390*/  LDS.U8 R14, [R9+0xe0] ;  /* 0x0000e000090e7984 */ /* 0x000fe80000000000 */
[----:B------:R-:W4:Y:S04]  /*03a0*/  LDS.U8 R15, [R9+0xc0] ;  /* 0x0000c000090f7984 */ /* 0x000f280000000000 */
[----:B------:R-:W-:Y:S04]  /*03b0*/  LDS.U8 R12, [R9+0xa0] ;  /* 0x0000a000090c7984 */ /* 0x000fe80000000000 */
[----:B------:R-:W5:Y:S01]  /*03c0*/  LDS.U8 R13, [R9+0x80] ;  /* 0x00008000090d7984 */ /* 0x000f620000000000 */
[----:B0-----:R-:W-:-:S03]  /*03d0*/  PRMT R17, R23, 0x3340, R18 ;  /* 0x0000334017117816 */ /* 0x001fc60000000012 */
[----:B------:R-:W-:Y:S01]  /*03e0*/  LDS.U8 R23, [R6+0x5] ;  /* 0x0000050006177984 */ /* 0x000fe20000000000 */
[----:B-1----:R-:W-:-:S03]  /*03f0*/  PRMT R18, R27, 0x3340, R24 ;  /* 0x000033401b127816 */ /* 0x002fc60000000018 */
[----:B------:R-:W-:Y:S04]  /*0400*/  LDS.U8 R19, [R9+0x140] ;  /* 0x0001400009137984 */ /* 0x000fe80000000000 */
[----:B------:R-:W0:Y:S01]  /*0410*/  LDS.U8 R24, [R6+0x4] ;  /* 0x0000040006187984 */ /* 0x000e220000000000 */
[----:B--2---:R-:W-:-:S03]  /*0420*/  PRMT R16, R21, 0x3340, R16 ;  /* 0x0000334015107816 */ /* 0x004fc60000000010 */
[----:B------:R-:W-:Y:S04]  /*0430*/  LDS.U8 R27, [R6+0x14] ;  /* 0x00001400061b7984 */ /* 0x000fe80000000000 */
[----:B------:R-:W-:Y:S01]  /*0440*/  LDS.U8 R21, [R6+0x7] ;  /* 0x0000070006157984 */ /* 0x000fe20000000000 */
[----:B---3--:R-:W-:-:S03]  /*0450*/  PRMT R25, R25, 0x3340, R22 ;  /* 0x0000334019197816 */ /* 0x008fc60000000016 */
[----:B------:R-:W1:Y:S01]  /*0460*/  LDS.U8 R22, [R6+0x6] ;  /* 0x0000060006167984 */ /* 0x000e620000000000 */
[----:B------:R-:W-:Y:S02]  /*0470*/  PRMT R26, R17, 0x5410, R16 ;  /* 0x00005410111a7816 */ /* 0x000fe40000000010 */
[----:B------:R-:W-:Y:S01]  /*0480*/  PRMT R25, R18, 0x5410, R25 ;  /* 0x0000541012197816 */ /* 0x000fe20000000019 */
[----:B------:R-:W-:Y:S04]  /*0490*/  LDS.U8 R16, [R9+0x120] ;  /* 0x0001200009107984 */ /* 0x000fe80000000000 */
[----:B------:R-:W2:Y:S04]  /*04a0*/  LDS.U8 R18, [R9+0x160] ;  /* 0x0001600009127984 */ /* 0x000ea80000000000 */
[----:B------:R-:W3:Y:S01]  /*04b0*/  LDS.U8 R17, [R9+0x100] ;  /* 0x0001000009117984 */ /* 0x000ee20000000000 */
[----:B------:R-:W-:Y:S01]  /*04c0*/  IDP.4A.S8.S8 R11, R26, R25, R11 ;  /* 0x000000191a0b7226 */ /* 0x000fe2000000060b */
[----:B----4-:R-:W-:-:S02]  /*04d0*/  PRMT R25, R15, 0x3340, R14 ;  /* 0x000033400f197816 */ /* 0x010fc4000000000e */
[----:B-----5:R-:W-:Y:S01]  /*04e0*/  PRMT R26, R13, 0x3340, R12 ;  /* 0x000033400d1a7816 */ /* 0x020fe2000000000c */
[----:B------:R-:W-:Y:S04]  /*04f0*/  LDS.U8 R15, [R6+0xa] ;  /* 0x00000a00060f7984 */ /* 0x000fe80000000000 */
[----:B------:R-:W4:Y:S04]  /*0500*/  LDS.U8 R12, [R6+0xb] ;  /* 0x00000b00060c7984 */ /* 0x000f280000000000 */
[----:B------:R-:W-:Y:S04]  /*0510*/  LDS.U8 R13, [R6+0x9] ;  /* 0x00000900060d7984 */ /* 0x000fe80000000000 */
[----:B------:R-:W5:Y:S01]  /*0520*/  LDS.U8 R14, [R6+0x8] ;  /* 0x00000800060e7984 */ /* 0x000f620000000000 */
[----:B0-----:R-:W-:-:S03]  /*0530*/  PRMT R23, R24, 0x3340, R23 ;  /* 0x0000334018177816 */ /* 0x001fc60000000017 */
[----:B------:R-:W-:Y:S01]  /*0540*/  LDS.U8 R24, [R6+0xe] ;  /* 0x00000e0006187984 */ /* 0x000fe20000000000 */
[----:B-1----:R-:W-:Y:S02]  /*0550*/  PRMT R22, R22, 0x3340, R21 ;  /* 0x0000334016167816 */ /* 0x002fe40000000015 */
[----:B------:R-:W-:Y:S02]  /*0560*/  PRMT R21, R26, 0x5410, R25 ;  /* 0x000054101a157816 */ /* 0x000fe40000000019 */
[----:B------:R-:W-:Y:S01]  /*0570*/  PRMT R22, R23, 0x5410, R22 ;  /* 0x0000541017167816 */ /* 0x000fe20000000016 */
[----:B------:R-:W-:Y:S01]  /*0580*/  LDS.U8 R26, [R9+0x1c0] ;  /* 0x0001c000091a7984 */ /* 0x000fe20000000000 */
[----:B--2---:R-:W-:-:S03]  /*0590*/  PRMT R18, R19, 0x3340, R18 ;  /* 0x0000334013127816 */ /* 0x004fc60000000012 */
[----:B------:R-:W0:Y:S01]  /*05a0*/  LDS.U8 R23, [R9+0x1e0] ;  /* 0x0001e00009177984 */ /* 0x000e220000000000 */
[----:B---3--:R-:W-:-:S03]  /*05b0*/  PRMT R25, R17, 0x3340, R16 ;  /* 0x0000334011197816 */ /* 0x008fc60000000010 */
[----:B------:R-:W1:Y:S04]  /*05c0*/  LDS.U8 R19, [R6+0xf] ;  /* 0x00000f0006137984 */ /* 0x000e680000000000 */
[----:B------:R-:W-:Y:S04]  /*05d0*/  LDS.U8 R16, [R9+0x1a0] ;  /* 0x0001a00009107984 */ /* 0x000fe80000000000 */
[----:B------:R-:W2:Y:S01]  /*05e0*/  LDS.U8 R17, [R9+0x180] ;  /* 0x0001800009117984 */ /* 0x000ea20000000000 */
[----:B----4-:R-:W-:-:S03]  /*05f0*/  PRMT R15, R15, 0x3340, R12 ;  /* 0x000033400f0f7816 */ /* 0x010fc6000000000c */
[----:B------:R-:W-:Y:S01]  /*0600*/  LDS.U8 R12, [R6+0xc] ;  /* 0x00000c00060c7984 */ /* 0x000fe20000000000 */
[----:B-----5:R-:W-:-:S03]  /*0610*/  PRMT R14, R14, 0x3340, R13 ;  /* 0x000033400e0e7816 */ /* 0x020fc6000000000d */
[----:B------:R-:W3:Y:S01]  /*0620*/  LDS.U8 R13, [R6+0xd] ;  /* 0x00000d00060d7984 */ /* 0x000ee20000000000 */
[----:B------:R-:W-:Y:S01]  /*0630*/  PRMT R18, R25, 0x5410, R18 ;  /* 0x0000541019127816 */ /* 0x000fe20000000012 */
[----:B------:R-:W-:Y:S01]  /*0640*/  IDP.4A.S8.S8 R11, R21, R22, R11 ;  /* 0x00000016150b7226 */ /* 0x000fe2000000060b */
[----:B------:R-:W-:Y:S01]  /*0650*/  PRMT R14, R14, 0x5410, R15 ;  /* 0x000054100e0e7816 */ /* 0x000fe2000000000f */
[----:B------:R-:W-:Y:S04]  /*0660*/  LDS.U8 R21, [R6+0x12] ;  /* 0x0000120006157984 */ /* 0x000fe80000000000 */
[----:B------:R-:W-:Y:S01]  /*0670*/  IDP.4A.S8.S8 R11, R18, R14, R11 ;  /* 0x0000000e120b7226 */ /* 0x000fe2000000060b */
[----:B------:R-:W-:Y:S04]  /*0680*/  LDS.U8 R15, [R6+0x11] ;  /* 0x00001100060f7984 */ /* 0x000fe80000000000 */
[----:B------:R-:W4:Y:S04]  /*0690*/  LDS.U8 R18, [R6+0x13] ;  /* 0x0000130006127984 */ /* 0x000f280000000000 */
[----:B------:R-:W5:Y:S01]  /*06a0*/  LDS.U8 R22, [R6+0x10] ;  /* 0x0000100006167984 */ /* 0x000f620000000000 */
[----:B0-----:R-:W-:-:S02]  /*06b0*/  PRMT R14, R26, 0x3340, R23 ;  /* 0x000033401a0e7816 */ /* 0x001fc40000000017 */
[----:B-1----:R-:W-:Y:S02]  /*06c0*/  PRMT R25, R24, 0x3340, R19 ;  /* 0x0000334018197816 */ /* 0x002fe40000000013 */
[----:B------:R-:W-:Y:S04]  /*06d0*/  LDS.U8 R19, [R9+0x240] ;  /* 0x0002400009137984 */ /* 0x000fe80000000000 */
[----:B------:R-:W-:Y:S01]  /*06e0*/  LDS.U8 R24, [R9+0x200] ;  /* 0x0002000009187984 */ /* 0x000fe20000000000 */
[----:B--2---:R-:W-:-:S03]  /*06f0*/  PRMT R23, R17, 0x3340, R16 ;  /* 0x0000334011177816 */ /* 0x004fc60000000010 */
[----:B------:R-:W0:Y:S04]  /*0700*/  LDS.U8 R16, [R9+0x260] ;  /* 0x0002600009107984 */ /* 0x000e280000000000 */
[----:B------:R-:W1:Y:S01]  /*0710*/  LDS.U8 R17, [R9+0x220] ;  /* 0x0002200009117984 */ /* 0x000e620000000000 */
[----:B---3--:R-:W-:-:S03]  /*0720*/  PRMT R28, R12, 0x3340, R13 ;  /* 0x000033400c1c7816 */ /* 0x008fc6000000000d */
[----:B------:R-:W-:Y:S04]  /*0730*/  LDS.U8 R12, [R9+0x2e0] ;  /* 0x0002e000090c7984 */ /* 0x000fe80000000000 */
[----:B------:R-:W2:Y:S01]  /*0740*/  LDS.U8 R13, [R9+0x2c0] ;  /* 0x0002c000090d7984 */ /* 0x000ea20000000000 */
[----:B------:R-:W-:Y:S02]  /*0750*/  PRMT R26, R23, 0x5410, R14 ;  /* 0x00005410171a7816 */ /* 0x000fe4000000000e */
[----:B------:R-:W-:Y:S01]  /*0760*/  PRMT R25, R28, 0x5410, R25 ;  /* 0x000054101c197816 */ /* 0x000fe20000000019 */
[----:B------:R-:W-:Y:S01]  /*0770*/  LDS.U8 R23, [R9+0x2a0] ;  /* 0x0002a00009177984 */ /* 0x000fe20000000000 */
[----:B----4-:R-:W-:-:S03]  /*0780*/  PRMT R18, R21, 0x3340, R18 ;  /* 0x0000334015127816 */ /* 0x010fc60000000012 */
[----:B------:R-:W3:Y:S01]  /*0790*/  LDS.U8 R14, [R9+0x280] ;  /* 0x00028000090e7984 */ /* 0x000ee20000000000 */
[----:B-----5:R-:W-:-:S03]  /*07a0*/  PRMT R15, R22, 0x3340, R15 ;  /* 0x00003340160f7816 */ /* 0x020fc6000000000f */
[----:B------:R-:W-:Y:S01]  /*07b0*/  LDS.U8 R21, [R9+0x340] ;  /* 0x0003400009157984 */ /* 0x000fe20000000000 */
[----:B------:R-:W-:-:S03]  /*07c0*/  PRMT R15, R15, 0x5410, R18 ;  /* 0x000054100f0f7816 */ /* 0x000fc60000000012 */
[----:B------:R-:W4:Y:S01]  /*07d0*/  LDS.U8 R22, [R9+0x360] ;  /* 0x0003600009167984 */ /* 0x000f220000000000 */
[----:B------:R-:W-:-:S03]  /*07e0*/  IDP.4A.S8.S8 R11, R26, R25, R11 ;  /* 0x000000191a0b7226 */ /* 0x000fc6000000060b */
[----:B------:R-:W-:Y:S04]  /*07f0*/  LDS.U8 R18, [R9+0x320] ;  /* 0x0003200009127984 */ /* 0x000fe80000000000 */
[----:B------:R-:W5:Y:S01]  /*0800*/  LDS.U8 R26, [R6+0x15] ;  /* 0x00001500061a7984 */ /* 0x000f620000000000 */
[----:B0-----:R-:W-:-:S03]  /*0810*/  PRMT R16, R19, 0x3340, R16 ;  /* 0x0000334013107816 */ /* 0x001fc60000000010 */
[----:B------:R-:W0:Y:S01]  /*0820*/  LDS.U8 R19, [R9+0x300] ;  /* 0x0003000009137984 */ /* 0x000e220000000000 */
[----:B-1----:R-:W-:-:S03]  /*0830*/  PRMT R17, R24, 0x3340, R17 ;  /* 0x0000334018117816 */ /* 0x002fc60000000011 */
[----:B------:R-:W-:Y:S01]  /*0840*/  LDS.U8 R24, [R6+0x17] ;  /* 0x0000170006187984 */ /* 0x000fe20000000000 */
[----:B------:R-:W-:-:S03]  /*0850*/  PRMT R16, R17, 0x5410, R16 ;  /* 0x0000541011107816 */ /* 0x000fc60000000010 */
[----:B------:R-:W1:Y:S01]  /*0860*/  LDS.U8 R25, [R6+0x16] ;  /* 0x0000160006197984 */ /* 0x000e620000000000 */
[----:B--2---:R-:W-:-:S03]  /*0870*/  PRMT R17, R13, 0x3340, R12 ;  /* 0x000033400d117816 */ /* 0x004fc6000000000c */
[----:B------:R-:W-:Y:S04]  /*0880*/  LDS.U8 R12, [R6+0x1b] ;  /* 0x00001b00060c7984 */ /* 0x000fe80000000000 */
[----:B------:R-:W2:Y:S01]  /*0890*/  LDS.U8 R13, [R6+0x1a] ;  /* 0x00001a00060d7984 */ /* 0x000ea20000000000 */
[----:B---3--:R-:W-:Y:S01]  /*08a0*/  PRMT R14, R14, 0x3340, R23 ;  /* 0x000033400e0e7816 */ /* 0x008fe20000000017 */
[----:B------:R-:W-:Y:S02]  /*08b0*/  IDP.4A.S8.S8 R11, R16, R15, R11 ;  /* 0x0000000f100b7226 */ /* 0x000fe4000000060b */
[----:B------:R-:W-:Y:S01]  /*08c0*/  LDS.U8 R16, [R6+0x1d] ;  /* 0x00001d0006107984 */ /* 0x000fe20000000000 */
[----:B------:R-:W-:-:S03]  /*08d0*/  PRMT R14, R14, 0x5410, R17 ;  /* 0x000054100e0e7816 */ /* 0x000fc60000000011 */
[----:B------:R-:W-:Y:S01]  /*08e0*/  LDS.U8 R17, [R6+0x19] ;  /* 0x0000190006117984 */ /* 0x000fe20000000000 */
[----:B----4-:R-:W-:-:S03]  /*08f0*/  PRMT R21, R21, 0x3340, R22 ;  /* 0x0000334015157816 */ /* 0x010fc60000000016 */
[----:B------:R-:W-:Y:S01]  /*0900*/  LDS.U8 R22, [R9+0x3c0] ;  /* 0x0003c00009167984 */ /* 0x000fe20000000000 */
[----:B-----5:R-:W-:Y:S02]  /*0910*/  PRMT R26, R27, 0x3340, R26 ;  /* 0x000033401b1a7816 */ /* 0x020fe4000000001a */
[----:B0-----:R-:W-:Y:S02]  /*0920*/  PRMT R18, R19, 0x3340, R18 ;  /* 0x0000334013127816 */ /* 0x001fe40000000012 */
[----:B------:R-:W0:Y:S02]  /*0930*/  LDS.U8 R19, [R9+0x3e0] ;  /* 0x0003e00009137984 */ /* 0x000e240000000000 */
[----:B------:R-:W-:Y:S02]  /*0940*/  PRMT R15, R18, 0x5410, R21 ;  /* 0x00005410120f7816 */ /* 0x000fe40000000015 */
[----:B------:R-:W3:Y:S01]  /*0950*/  LDS.U8 R18, [R6+0x18] ;  /* 0x0000180006127984 */ /* 0x000ee20000000000 */
[----:B-1----:R-:W-:-:S03]  /*0960*/  PRMT R23, R25, 0x3340, R24 ;  /* 0x0000334019177816 */ /* 0x002fc60000000018 */
[----:B------:R-:W-:Y:S01]  /*0970*/  LDS.U8 R21, [R9+0x3a0] ;  /* 0x0003a00009157984 */ /* 0x000fe20000000000 */
[----:B------:R-:W-:-:S03]  /*0980*/  PRMT R23, R26, 0x5410, R23 ;  /* 0x000054101a177816 */ /* 0x000fc60000000017 */
[----:B------:R-:W1:Y:S01]  /*0990*/  LDS.U8 R24, [R9+0x380] ;  /* 0x0003800009187984 */ /* 0x000e620000000000 */
[----:B--2---:R-:W-:-:S03]  /*09a0*/  PRMT R12, R13, 0x3340, R12 ;  /* 0x000033400d0c7816 */ /* 0x004fc6000000000c */
[----:B------:R-:W-:Y:S04]  /*09b0*/  LDS.U8 R25, [R6+0x1f] ;  /* 0x00001f0006197984 */ /* 0x000fe80000000000 */
[----:B------:R-:W2:Y:S04]  /*09c0*/  LDS.U8 R26, [R6+0x1e] ;  /* 0x00001e00061a7984 */ /* 0x000ea80000000000 */
[----:B------:R-:W4:Y:S01]  /*09d0*/  LDS.U8 R13, [R6+0x1c] ;  /* 0x00001c00060d7984 */ /* 0x000f220000000000 */
[----:B------:R-:W-:Y:S01]  /*09e0*/  UIADD3 UR4, UPT, UPT, UR4, 0x1, URZ ;  /* 0x0000000104047890 */ /* 0x000fe2000fffe0ff */
[----:B------:R-:W-:-:S03]  /*09f0*/  IDP.4A.S8.S8 R14, R14, R23, R11 ;  /* 0x000000170e0e7226 */ /* 0x000fc6000000060b */
[----:B------:R-:W-:Y:S01]  /*0a00*/  UISETP.NE.AND UP0, UPT, UR4, URZ, UPT ;  /* 0x000000ff0400728c */ /* 0x000fe2000bf05270 */
[----:B------:R-:W-:Y:S01]  /*0a10*/  VIADD R2, R2, 0x20 ;  /* 0x0000002002027836 */ /* 0x000fe20000000000 */
[----:B0-----:R-:W-:Y:S02]  /*0a20*/  PRMT R19, R22, 0x3340, R19 ;  /* 0x0000334016137816 */ /* 0x001fe40000000013 */
[----:B---3--:R-:W-:-:S04]  /*0a30*/  PRMT R17, R18, 0x3340, R17 ;  /* 0x0000334012117816 */ /* 0x008fc80000000011 */
[----:B------:R-:W-:Y:S02]  /*0a40*/  PRMT R12, R17, 0x5410, R12 ;  /* 0x00005410110c7816 */ /* 0x000fe4000000000c */
[----:B-1----:R-:W-:-:S03]  /*0a50*/  PRMT R24, R24, 0x3340, R21 ;  /* 0x0000334018187816 */ /* 0x002fc60000000015 */
[----:B------:R-:W-:Y:S01]  /*0a60*/  IDP.4A.S8.S8 R12, R15, R12, R14 ;  /* 0x0000000c0f0c7226 */ /* 0x000fe2000000060e */
[----:B------:R-:W-:Y:S02]  /*0a70*/  PRMT R19, R24, 0x5410, R19 ;  /* 0x0000541018137816 */ /* 0x000fe40000000013 */
[----:B--2---:R-:W-:Y:S02]  /*0a80*/  PRMT R25, R26, 0x3340, R25 ;  /* 0x000033401a197816 */ /* 0x004fe40000000019 */
[----:B----4-:R-:W-:-:S04]  /*0a90*/  PRMT R16, R13, 0x3340, R16 ;  /* 0x000033400d107816 */ /* 0x010fc80000000010 */
[----:B------:R-:W-:Y:S01]  /*0aa0*/  PRMT R16, R16, 0x5410, R25 ;  /* 0x0000541010107816 */ /* 0x000fe20000000019 */
[----:B------:R-:W-:Y:S02]  /*0ab0*/  VIADD R5, R5, 0x20 ;  /* 0x0000002005057836 */ /* 0x000fe40000000000 */
[----:B------:R-:W-:Y:S02]  /*0ac0*/  VIADD R20, R20, 0x20 ;  /* 0x0000002014147836 */ /* 0x000fe40000000000 */
[----:B------:R-:W-:Y:S02]  /*0ad0*/  IDP.4A.S8.S8 R11, R19, R16, R12 ;  /* 0x00000010130b7226 */ /* 0x000fe4000000060c */
[----:B------:R-:W-:Y:S01]  /*0ae0*/  IMAD R7, R4, 0x20, R7 ;  /* 0x0000002004077824 */ /* 0x000fe200078e0207 */
[----:B------:R-:W-:Y:S06]  /*0af0*/  BAR.SYNC.DEFER_BLOCKING 0x0 ;  /* 0x0000000000007b1d */ /* 0x000fec0000010000 */
[----:B------:R-:W-:Y:S05]  /*0b00*/  BRA.U UP0, `(.L_x_1) ;  /* 0xfffffff500c07547 */ /* 0x000fea000b83ffff */
.L_x_0:
[----:B------:R-:W0:Y:S01]  /*0b10*/  LDCU UR4, c[0x0][0x398] ;  /* 0x00007300ff0477ac */ /* 0x000e220008000800 */
[----:B------:R-:W-:-:S04]  /*0b20*/  ISETP.GE.AND P0, PT, R3, UR16, PT ;  /* 0x0000001003007c0c */ /* 0x000fc8000bf06270 */
[----:B0-----:R-:W-:-:S13]  /*0b30*/  ISETP.GE.OR P0, PT, R0, UR4, P0 ;  /* 0x0000000400007c0c */ /* 0x001fda0008706670 */
[----:B------:R-:W-:Y:S05]  /*0b40*/  @P0 EXIT ;  /* 0x000000000000094d */ /* 0x000fea0003800000 */
[----:B------:R-:W0:Y:S01]  /*0b50*/  LDC.64 R4, c[0x0][0x390] ;  /* 0x0000e400ff047b82 */ /* 0x000e220000000a00 */
[----:B------:R-:W-:-:S04]  /*0b60*/  IMAD R3, R0, UR16, R3 ;  /* 0x0000001000037c24 */ /* 0x000fc8000f8e0203 */
[----:B0-----:R-:W-:-:S05]  /*0b70*/  IMAD.WIDE.U32 R2, R3, 0x4, R4 ;  /* 0x0000000403027825 */ /* 0x001fca00078e0004 */
[----:B------:R-:W-:Y:S01]  /*0b80*/  STG.E desc[UR8][R2.64], R11 ;  /* 0x0000000b02007986 */ /* 0x000fe2000c101908 */
[----:B------:R-:W-:Y:S05]  /*0b90*/  EXIT ;  /* 0x000000000000794d */ /* 0x000fea0003800000 */
.L_x_2:
[----:B------:R-:W-:-:S00]  /*0ba0*/  BRA `(.L_x_2) ;  /* 0xfffffffc00fc7947 */ /* 0x000fc0000383ffff */
[----:B------:R-:W-:-:S00]  /*0bb0*/  NOP ;  /* 0x0000000000007918 */ /* 0x000fc00000000000 */
        /* <DEDUP_REMOVED lines=12> */
.L_x_10:


//--------------------- .text._Z14matrixMulOnGPUIaiEvPT_S1_PT0_iii --------------------------
	.section	.text._Z14matrixMulOnGPUIaiEvPT_S1_PT0_iii,"ax",@progbits
	.align	128
        .global         _Z14matrixMulOnGPUIaiEvPT_S1_PT0_iii
        .type           _Z14matrixMulOnGPUIaiEvPT_S1_PT0_iii,@function
        .size           _Z14matrixMulOnGPUIaiEvPT_S1_PT0_iii,(.L_x_11 - _Z14matrixMulOnGPUIaiEvPT_S1_PT0_iii)
        .other          _Z14matrixMulOnGPUIaiEvPT_S1_PT0_iii,@"STO_CUDA_ENTRY STV_DEFAULT"
_Z14matrixMulOnGPUIaiEvPT_S1_PT0_iii:
.text._Z14matrixMulOnGPUIaiEvPT_S1_PT0_iii:
[----:B------:R-:W-:Y:S01]  /*0000*/  LDC R1, c[0x0][0x37c] ;  /* 0x0000df00ff017b82 */ /* 0x000fe20000000800 */
[----:B------:R-:W0:Y:S07]  /*0010*/  S2R R20, SR_TID.X ;  /* 0x0000000000147919 */ /* 0x000e2e0000002100 */
[----:B------:R-:W1:Y:S01]  /*0020*/  S2UR UR4, SR_CTAID.X ;  /* 0x00000000000479c3 */ /* 0x000e620000002500 */
[----:B------:R-:W1:Y:S01]  /*0030*/  LDCU UR5, c[0x0][0x360] ;  /* 0x00006c00ff0577ac */ /* 0x000e620008000800 */
[----:B------:R-:W2:Y:S06]  /*0040*/  S2R R3, SR_TID.Y ;  /* 0x0000000000037919 */ /* 0x000eac0000002200 */
[----:B------:R-:W2:Y:S08]  /*0050*/  S2UR UR6, SR_CTAID.Y ;  /* 0x00000000000679c3 */ /* 0x000eb00000002600 */
[----:B------:R-:W2:Y:S08]  /*0060*/  LDC R2, c[0x0][0x364] ;  /* 0x0000d900ff027b82 */ /* 0x000eb00000000800 */
[----:B------:R-:W3:Y:S01]  /*0070*/  LDC.64 R4, c[0x0][0x398] ;  /* 0x0000e600ff047b82 */ /* 0x000ee20000000a00 */
[----:B-1----:R-:W-:-:S06]  /*0080*/  UIMAD UR4, UR4, UR5, URZ ;  /* 0x00000005040472a4 */ /* 0x002fcc000f8e02ff */
[----:B0-----:R-:W-:Y:S02]  /*0090*/  VIADD R0, R20, UR4 ;  /* 0x0000000414007c36 */ /* 0x001fe40008000000 */
[----:B--2---:R-:W-:-:S03]  /*00a0*/  IMAD R3, R2, UR6, R3 ;  /* 0x0000000602037c24 */ /* 0x004fc6000f8e0203 */
[----:B---3--:R-:W-:-:S04]  /*00b0*/  ISETP.GE.U32.AND P0, PT, R0, R5, PT ;  /* 0x000000050000720c */ /* 0x008fc80003f06070 */
[----:B------:R-:W-:-:S13]  /*00c0*/  ISETP.GE.U32.OR P0, PT, R3, R4, P0 ;  /* 0x000000040300720c */ /* 0x000fda0000706470 */
[----:B------:R-:W-:Y:S05]  /*00d0*/  @P0 EXIT ;  /* 0x000000000000094d */ /* 0x000fea0003800000 */
[----:B------:R-:W0:Y:S01]  /*00e0*/  LDC R2, c[0x0][0x3a0] ;  /* 0x0000e800ff027b82 */ /* 0x000e220000000800 */
[----:B------:R-:W1:Y:S01]  /*00f0*/  LDCU.64 UR6, c[0x0][0x358] ;  /* 0x00006b00ff0677ac */ /* 0x000e620008000a00 */
[----:B------:R-:W-:Y:S01]  /*0100*/  IMAD.MOV.U32 R9, RZ, RZ, RZ ;  /* 0x000000ffff097224 */ /* 0x000fe200078e00ff */
[----:B0-----:R-:W-:-:S13]  /*0110*/  ISETP.GE.AND P0, PT, R2, 0x1, PT ;  /* 0x000000010200780c */ /* 0x001fda0003f06270 */
[----:B-1----:R-:W-:Y:S05]  /*0120*/  @!P0 BRA `(.L_x_3) ;  /* 0x0000000800e88947 */ /* 0x002fea0003800000 */
[----:B------:R-:W-:Y:S01]  /*0130*/  ISETP.GE.U32.AND P0, PT, R2, 0x8, PT ;  /* 0x000000080200780c */ /* 0x000fe20003f06070 */
[----:B------:R-:W-:Y:S02]  /*0140*/  IMAD.MOV.U32 R4, RZ, RZ, RZ ;  /* 0x000000ffff047224 */ /* 0x000fe400078e00ff */
[----:B------:R-:W-:-:S10]  /*0150*/  IMAD.MOV.U32 R9, RZ, RZ, RZ ;  /* 0x000000ffff097224 */ /* 0x000fd400078e00ff */
[----:B------:R-:W-:Y:S05]  /*0160*/  @!P0 BRA `(.L_x_4) ;  /* 0x00000004007c8947 */ /* 0x000fea0003800000 */
[----:B------:R-:W-:Y:S01]  /*0170*/  LOP3.LUT R6, R2, 0x7ffffff8, RZ, 0xc0, !PT ;  /* 0x7ffffff802067812 */ /* 0x000fe200078ec0ff */
[----:B------:R-:W-:Y:S01]  /*0180*/  HFMA2 R9, -RZ, RZ, 0, 0 ;  /* 0x00000000ff097431 */ /* 0x000fe200000001ff */
[C---:B------:R-:W-:Y:S01]  /*0190*/  IADD3 R20, PT, PT, R5.reuse, UR4, R20 ;  /* 0x0000000405147c10 */ /* 0x040fe2000fffe014 */
[C-C-:B------:R-:W-:Y:S01]  /*01a0*/  IMAD R4, R5.reuse, 0x2, R0.reuse ;  /* 0x0000000205047824 */ /* 0x140fe200078e0200 */
[----:B------:R-:W0:Y:S01]  /*01b0*/  LDCU.128 UR8, c[0x0][0x380] ;  /* 0x00007000ff0877ac */ /* 0x000e220008000c00 */
[C-C-:B------:R-:W-:Y:S02]  /*01c0*/  IMAD R8, R5.reuse, 0x3, R0.reuse ;  /* 0x0000000305087824 */ /* 0x140fe400078e0200 */
[C-C-:B------:R-:W-:Y:S02]  /*01d0*/  IMAD R10, R5.reuse, 0x4, R0.reuse ;  /* 0x00000004050a7824 */ /* 0x140fe400078e0200 */
[C-C-:B------:R-:W-:Y:S02]  /*01e0*/  IMAD R12, R5.reuse, 0x5, R0.reuse ;  /* 0x00000005050c7824 */ /* 0x140fe400078e0200 */
[----:B------:R-:W-:-:S02]  /*01f0*/  IMAD R14, R5, 0x6, R0 ;  /* 0x00000006050e7824 */ /* 0x000fc400078e0200 */
[--C-:B------:R-:W-:Y:S02]  /*0200*/  IMAD R16, R5, 0x7, R0.reuse ;  /* 0x0000000705107824 */ /* 0x100fe400078e0200 */
[----:B------:R-:W-:Y:S02]  /*0210*/  IMAD R7, R3, R2, 0x3 ;  /* 0x0000000303077424 */ /* 0x000fe400078e0202 */
[----:B------:R-:W-:Y:S02]  /*0220*/  IMAD.MOV.U32 R18, RZ, RZ, R0 ;  /* 0x000000ffff127224 */ /* 0x000fe400078e0000 */
[----:B------:R-:W-:-:S07]  /*0230*/  IMAD.MOV R6, RZ, RZ, -R6 ;  /* 0x000000ffff067224 */ /* 0x000fce00078e0a06 */
.L_x_5:
[----:B0-----:R-:W-:Y:S02]  /*0240*/  IADD3 R22, P0, PT, R10, UR10, RZ ;  /* 0x0000000a0a167c10 */ /* 0x001fe4000ff1e0ff */
[----:B------:R-:W-:-:S03]  /*0250*/  IADD3 R26, P1, PT, R12, UR10, RZ ;  /* 0x0000000a0c1a7c10 */ /* 0x000fc6000ff3e0ff */
[----:B------:R-:W-:Y:S01]  /*0260*/  IMAD.X R23, RZ, RZ, UR11, P0 ;  /* 0x0000000bff177e24 */ /* 0x000fe200080e06ff */
[----:B------:R-:W-:Y:S01]  /*0270*/  IADD3 R24, P0, PT, R14, UR10, RZ ;  /* 0x0000000a0e187c10 */ /* 0x000fe2000ff1e0ff */
[----:B------:R-:W-:Y:S01]  /*0280*/  IMAD.X R27, RZ, RZ, UR11, P1 ;  /* 0x0000000bff1b7e24 */ /* 0x000fe200088e06ff */
[----:B------:R-:W-:Y:S02]  /*0290*/  IADD3 R28, P1, PT, R16, UR10, RZ ;  /* 0x0000000a101c7c10 */ /* 0x000fe4000ff3e0ff */
[----:B------:R0:W2:Y:S04]  /*02a0*/  LDG.E.U8 R21, desc[UR6][R22.64] ;  /* 0x0000000616157981 */ /* 0x0000a8000c1e1100 */
[----:B------:R1:W2:Y:S01]  /*02b0*/  LDG.E.U8 R17, desc[UR6][R26.64] ;  /* 0x000000061a117981 */ /* 0x0002a2000c1e1100 */
[----:B------:R-:W-:Y:S01]  /*02c0*/  IMAD.X R25, RZ, RZ, UR11, P0 ;  /* 0x0000000bff197e24 */ /* 0x000fe200080e06ff */
[----:B------:R-:W-:Y:S01]  /*02d0*/  IADD3 R11, PT, PT, R7, 0x1, RZ ;  /* 0x00000001070b7810 */ /* 0x000fe20007ffe0ff */
[----:B------:R-:W-:-:S02]  /*02e0*/  IMAD.X R29, RZ, RZ, UR11, P1 ;  /* 0x0000000bff1d7e24 */ /* 0x000fc400088e06ff */
[----:B------:R-:W-:Y:S01]  /*02f0*/  VIADD R13, R7, 0x2 ;  /* 0x00000002070d7836 */ /* 0x000fe20000000000 */
[----:B------:R-:W3:Y:S01]  /*0300*/  LDG.E.U8 R24, desc[UR6][R24.64] ;  /* 0x0000000618187981 */ /* 0x000ee2000c1e1100 */
[----:B0-----:R-:W-:-:S03]  /*0310*/  IADD3 R22, P0, PT, R11, UR8, RZ ;  /* 0x000000080b167c10 */ /* 0x001fc6000ff1e0ff */
[----:B------:R0:W3:Y:S01]  /*0320*/  LDG.E.U8 R19, desc[UR6][R28.64] ;  /* 0x000000061c137981 */ /* 0x0000e2000c1e1100 */
[----:B-1----:R-:W-:Y:S01]  /*0330*/  IADD3 R26, P1, PT, R13, UR8, RZ ;  /* 0x000000080d1a7c10 */ /* 0x002fe2000ff3e0ff */
[----:B------:R-:W-:Y:S02]  /*0340*/  IMAD.X R23, RZ, RZ, UR9, P0 ;  /* 0x00000009ff177e24 */ /* 0x000fe400080e06ff */
[C---:B------:R-:W-:Y:S02]  /*0350*/  VIADD R13, R7.reuse, 0x3 ;  /* 0x00000003070d7836 */ /* 0x040fe40000000000 */
[----:B------:R-:W-:Y:S01]  /*0360*/  VIADD R11, R7, 0x4 ;  /* 0x00000004070b7836 */ /* 0x000fe20000000000 */
[----:B------:R1:W4:Y:S01]  /*0370*/  LDG.E.U8 R25, desc[UR6][R22.64] ;  /* 0x0000000616197981 */ /* 0x000322000c1e1100 */
[----:B------:R-:W-:Y:S01]  /*0380*/  IMAD.X R27, RZ, RZ, UR9, P1 ;  /* 0x00000009ff1b7e24 */ /* 0x000fe200088e06ff */
[----:B0-----:R-:W-:-:S04]  /*0390*/  IADD3 R28, P0, PT, R13, UR8, RZ ;  /* 0x000000080d1c7c10 */ /* 0x001fc8000ff1e0ff */
[----:B------:R-:W4:Y:S01]  /*03a0*/  LDG.E.U8 R26, desc[UR6][R26.64] ;  /* 0x000000061a1a7981 */ /* 0x000f22000c1e1100 */
[----:B-1----:R-:W-:Y:S01]  /*03b0*/  IADD3 R22, P1, PT, R11, UR8, RZ ;  /* 0x000000080b167c10 */ /* 0x002fe2000ff3e0ff */
[----:B------:R-:W-:-:S03]  /*03c0*/  IMAD.X R29, RZ, RZ, UR9, P0 ;  /* 0x00000009ff1d7e24 */ /* 0x000fc600080e06ff */
[----:B------:R-:W-:Y:S02]  /*03d0*/  IADD3.X R23, PT, PT, RZ, UR9, RZ, P1, !PT ;  /* 0x00000009ff177c10 */ /* 0x000fe40008ffe4ff */
[----:B------:R-:W5:Y:S04]  /*03e0*/  LDG.E.U8 R28, desc[UR6][R28.64] ;  /* 0x000000061c1c7981 */ /* 0x000f68000c1e1100 */
[----:B------:R0:W5:Y:S02]  /*03f0*/  LDG.E.U8 R11, desc[UR6][R22.64] ;  /* 0x00000006160b7981 */ /* 0x000164000c1e1100 */
[----:B0-----:R-:W-:-:S05]  /*0400*/  IADD3 R22, P0, PT, R18, UR10, RZ ;  /* 0x0000000a12167c10 */ /* 0x001fca000ff1e0ff */
[----:B------:R-:W-:-:S05]  /*0410*/  IMAD.X R23, RZ, RZ, UR11, P0 ;  /* 0x0000000bff177e24 */ /* 0x000fca00080e06ff */
[----:B------:R0:W4:Y:S02]  /*0420*/  LDG.E.U8 R13, desc[UR6][R22.64] ;  /* 0x00000006160d7981 */ /* 0x000124000c1e1100 */
[----:B0-----:R-:W-:-:S05]  /*0430*/  IADD3 R22, P0, PT, R20, UR10, RZ ;  /* 0x0000000a14167c10 */ /* 0x001fca000ff1e0ff */
[----:B------:R-:W-:-:S05]  /*0440*/  IMAD.X R23, RZ, RZ, UR11, P0 ;  /* 0x0000000bff177e24 */ /* 0x000fca00080e06ff */
[----:B------:R0:W4:Y:S02]  /*0450*/  LDG.E.U8 R15, desc[UR6][R22.64] ;  /* 0x00000006160f7981 */ /* 0x000124000c1e1100 */
[----:B0-----:R-:W-:-:S05]  /*0460*/  IADD3 R22, P0, PT, R4, UR10, RZ ;  /* 0x0000000a04167c10 */ /* 0x001fca000ff1e0ff */
[----:B------:R-:W-:Y:S01]  /*0470*/  IMAD.X R23, RZ, RZ, UR11, P0 ;  /* 0x0000000bff177e24 */ /* 0x000fe200080e06ff */
[----:B------:R-:W-:Y:S02]  /*0480*/  IADD3 R27, PT, PT, R7, -0x3, RZ ;  /* 0xfffffffd071b7810 */ /* 0x000fe40007ffe0ff */
[----:B--2---:R-:W-:Y:S02]  /*0490*/  PRMT R21, R17, 0x3340, R21 ;  /* 0x0000334011157816 */ /* 0x004fe40000000015 */
[----:B------:R0:W2:Y:S02]  /*04a0*/  LDG.E.U8 R17, desc[UR6][R22.64] ;  /* 0x0000000616117981 */ /* 0x0000a4000c1e1100 */
[----:B0-----:R-:W-:-:S05]  /*04b0*/  IADD3 R22, P0, PT, R8, UR10, RZ ;  /* 0x0000000a08167c10 */ /* 0x001fca000ff1e0ff */
[----:B------:R-:W-:Y:S01]  /*04c0*/  IMAD.X R23, RZ, RZ, UR11, P0 ;  /* 0x0000000bff177e24 */ /* 0x000fe200080e06ff */
[----:B---3--:R-:W-:-:S04]  /*04d0*/  PRMT R24, R19, 0x3340, R24 ;  /* 0x0000334013187816 */ /* 0x008fc80000000018 */
[----:B------:R0:W2:Y:S01]  /*04e0*/  LDG.E.U8 R19, desc[UR6][R22.64] ;  /* 0x0000000616137981 */ /* 0x0000a2000c1e1100 */
[----:B------:R-:W-:Y:S01]  /*04f0*/  PRMT R21, R24, 0x5410, R21 ;  /* 0x0000541018157816 */ /* 0x000fe20000000015 */
[----:B------:R-:W-:Y:S01]  /*0500*/  VIADD R24, R7, 0xfffffffe ;  /* 0xfffffffe07187836 */ /* 0x000fe20000000000 */
[----:B0-----:R-:W-:-:S05]  /*0510*/  IADD3 R22, P0, PT, R27, UR8, RZ ;  /* 0x000000081b167c10 */ /* 0x001fca000ff1e0ff */
[----:B------:R-:W-:Y:S01]  /*0520*/  IMAD.X R23, RZ, RZ, UR9, P0 ;  /* 0x00000009ff177e24 */ /* 0x000fe200080e06ff */
[----:B------:R-:W-:-:S04]  /*0530*/  IADD3 R24, P0, PT, R24, UR8, RZ ;  /* 0x0000000818187c10 */ /* 0x000fc8000ff1e0ff */
[----:B------:R4:W3:Y:S01]  /*0540*/  LDG.E.U8 R29, desc[UR6][R22.64] ;  /* 0x00000006161d7981 */ /* 0x0008e2000c1e1100 */
[----:B-----5:R-:W-:Y:S02]  /*0550*/  PRMT R11, R11, 0x3340, R28 ;  /* 0x000033400b0b7816 */ /* 0x020fe4000000001c */
[----:B----4-:R-:W-:Y:S01]  /*0560*/  PRMT R22, R26, 0x3340, R25 ;  /* 0x000033401a167816 */ /* 0x010fe20000000019 */
[----:B------:R-:W-:Y:S02]  /*0570*/  VIADD R26, R7, 0xffffffff ;  /* 0xffffffff071a7836 */ /* 0x000fe40000000000 */
[----:B------:R-:W-:-:S03]  /*0580*/  IMAD.X R25, RZ, RZ, UR9, P0 ;  /* 0x00000009ff197e24 */ /* 0x000fc600080e06ff */
[----:B------:R-:W-:Y:S02]  /*0590*/  IADD3 R26, P0, PT, R26, UR8, RZ ;  /* 0x000000081a1a7c10 */ /* 0x000fe4000ff1e0ff */
[----:B------:R-:W-:Y:S01]  /*05a0*/  PRMT R28, R11, 0x5410, R22 ;  /* 0x000054100b1c7816 */ /* 0x000fe20000000016 */
[----:B------:R-:W3:Y:S02]  /*05b0*/  LDG.E.U8 R24, desc[UR6][R24.64] ;  /* 0x0000000618187981 */ /* 0x000ee4000c1e1100 */
[----:B------:R-:W-:Y:S01]  /*05c0*/  IMAD.X R27, RZ, RZ, UR9, P0 ;  /* 0x00000009ff1b7e24 */ /* 0x000fe200080e06ff */
[----:B------:R-:W-:-:S04]  /*05d0*/  IADD3 R22, P0, PT, R7, UR8, RZ ;  /* 0x0000000807167c10 */ /* 0x000fc8000ff1e0ff */
[----:B------:R-:W-:Y:S01]  /*05e0*/  IADD3.X R23, PT, PT, RZ, UR9, RZ, P0, !PT ;  /* 0x00000009ff177c10 */ /* 0x000fe200087fe4ff */
[----:B------:R-:W4:Y:S05]  /*05f0*/  LDG.E.U8 R26, desc[UR6][R26.64] ;  /* 0x000000061a1a7981 */ /* 0x000f2a000c1e1100 */
[----:B------:R-:W4:Y:S01]  /*0600*/  LDG.E.U8 R23, desc[UR6][R22.64] ;  /* 0x0000000616177981 */ /* 0x000f22000c1e1100 */
[----:B------:R-:W-:-:S05]  /*0610*/  VIADD R6, R6, 0x8 ;  /* 0x0000000806067836 */ /* 0x000fca0000000000 */
[----:B------:R-:W-:Y:S02]  /*0620*/  ISETP.NE.AND P0, PT, R6, RZ, PT ;  /* 0x000000ff0600720c */ /* 0x000fe40003f05270 */
[----:B------:R-:W-:Y:S01]  /*0630*/  PRMT R13, R15, 0x3340, R13 ;  /* 0x000033400f0d7816 */ /* 0x000fe2000000000d */
[----:B------:R-:W-:Y:S01]  /*0640*/  IDP.4A.S8.S8 R9, R21, R28, R9 ;  /* 0x0000001c15097226 */ /* 0x000fe20000000609 */
[C---:B------:R-:W-:Y:S01]  /*0650*/  LEA R12, R5.reuse, R12, 0x3 ;  /* 0x0000000c050c7211 */ /* 0x040fe200078e18ff */
[C---:B------:R-:W-:Y:S02]  /*0660*/  IMAD R20, R5.reuse, 0x8, R20 ;  /* 0x0000000805147824 */ /* 0x040fe400078e0214 */
[C---:B------:R-:W-:Y:S02]  /*0670*/  IMAD R4, R5.reuse, 0x8, R4 ;  /* 0x0000000805047824 */ /* 0x040fe400078e0204 */
[C---:B------:R-:W-:Y:S02]  /*0680*/  IMAD R8, R5.reuse, 0x8, R8 ;  /* 0x0000000805087824 */ /* 0x040fe400078e0208 */
[----:B------:R-:W-:-:S02]  /*0690*/  IMAD R10, R5, 0x8, R10 ;  /* 0x00000008050a7824 */ /* 0x000fc400078e020a */
[C---:B------:R-:W-:Y:S02]  /*06a0*/  IMAD R14, R5.reuse, 0x8, R14 ;  /* 0x00000008050e7824 */ /* 0x040fe400078e020e */
[C---:B------:R-:W-:Y:S02]  /*06b0*/  IMAD R16, R5.reuse, 0x8, R16 ;  /* 0x0000000805107824 */ /* 0x040fe400078e0210 */
[----:B------:R-:W-:Y:S02]  /*06c0*/  IMAD R18, R5, 0x8, R18 ;  /* 0x0000000805127824 */ /* 0x000fe400078e0212 */
[----:B------:R-:W-:Y:S01]  /*06d0*/  VIADD R7, R7, 0x8 ;  /* 0x0000000807077836 */ /* 0x000fe20000000000 */
[----:B--2---:R-:W-:Y:S02]  /*06e0*/  PRMT R17, R19, 0x3340, R17 ;  /* 0x0000334013117816 */ /* 0x004fe40000000011 */
[----:B---3--:R-:W-:Y:S02]  /*06f0*/  PRMT R29, R24, 0x3340, R29 ;  /* 0x00003340181d7816 */ /* 0x008fe4000000001d */
[----:B------:R-:W-:-:S02]  /*0700*/  PRMT R24, R17, 0x5410, R13 ;  /* 0x0000541011187816 */ /* 0x000fc4000000000d */
[----:B----4-:R-:W-:-:S04]  /*0710*/  PRMT R11, R23, 0x3340, R26 ;  /* 0x00003340170b7816 */ /* 0x010fc8000000001a */
[----:B------:R-:W-:-:S05]  /*0720*/  PRMT R11, R11, 0x5410, R29 ;  /* 0x000054100b0b7816 */ /* 0x000fca000000001d */
[----:B------:R-:W-:Y:S01]  /*0730*/  IDP.4A.S8.S8 R9, R24, R11, R9 ;  /* 0x0000000b18097226 */ /* 0x000fe20000000609 */
[----:B------:R-:W-:Y:S06]  /*0740*/  @P0 BRA `(.L_x_5) ;  /* 0xfffffff800bc0947 */ /* 0x000fec000383ffff */
[----:B------:R-:W-:-:S07]  /*0750*/  LOP3.LUT R4, R2, 0x7ffffff8, RZ, 0xc0, !PT ;  /* 0x7ffffff802047812 */ /* 0x000fce00078ec0ff */
.L_x_4:
[----:B------:R-:W-:-:S04]  /*0760*/  LOP3.LUT R6, R2, 0x7, RZ, 0xc0, !PT ;  /* 0x0000000702067812 */ /* 0x000fc800078ec0ff */
[----:B------:R-:W-:-:S13]  /*0770*/  ISETP.NE.AND P0, PT, R6, RZ, PT ;  /* 0x000000ff0600720c */ /* 0x000fda0003f05270 */
[----:B------:R-:W-:Y:S05]  /*0780*/  @!P0 BRA `(.L_x_3) ;  /* 0x0000000400508947 */ /* 0x000fea0003800000 */
[----:B------:R-:W-:Y:S02]  /*0790*/  ISETP.GE.U32.AND P1, PT, R6, 0x4, PT ;  /* 0x000000040600780c */ /* 0x000fe40003f26070 */
[----:B------:R-:W-:-:S04]  /*07a0*/  LOP3.LUT R21, R2, 0x3, RZ, 0xc0, !PT ;  /* 0x0000000302157812 */ /* 0x000fc800078ec0ff */
[----:B------:R-:W-:-:S07]  /*07b0*/  ISETP.NE.AND P0, PT, R21, RZ, PT ;  /* 0x000000ff1500720c */ /* 0x000fce0003f05270 */
[----:B------:R-:W-:Y:S06]  /*07c0*/  @!P1 BRA `(.L_x_6) ;  /* 0x0000000000a49947 */ /* 0x000fec0003800000 */
[----:B------:R-:W0:Y:S01]  /*07d0*/  LDCU.128 UR8, c[0x0][0x380] ;  /* 0x00007000ff0877ac */ /* 0x000e220008000c00 */
[----:B------:R-:W-:Y:S02]  /*07e0*/  IMAD R10, R3, R2, R4 ;  /* 0x00000002030a7224 */ /* 0x000fe400078e0204 */
[----:B------:R-:W-:Y:S02]  /*07f0*/  IMAD R14, R4, R5, R0 ;  /* 0x00000005040e7224 */ /* 0x000fe400078e0200 */
[C---:B------:R-:W-:Y:S01]  /*0800*/  VIADD R15, R10.reuse, 0x2 ;  /* 0x000000020a0f7836 */ /* 0x040fe20000000000 */
[----:B------:R-:W-:Y:S01]  /*0810*/  IADD3 R12, PT, PT, R10, 0x1, RZ ;  /* 0x000000010a0c7810 */ /* 0x000fe20007ffe0ff */
[----:B------:R-:W-:Y:S01]  /*0820*/  IMAD.IADD R18, R14, 0x1, R5 ;  /* 0x000000010e127824 */ /* 0x000fe200078e0205 */
[----:B0-----:R-:W-:-:S05]  /*0830*/  IADD3 R16, P1, PT, R10, UR8, RZ ;  /* 0x000000080a107c10 */ /* 0x001fca000ff3e0ff */
[----:B------:R-:W-:Y:S01]  /*0840*/  IMAD.X R17, RZ, RZ, UR9, P1 ;  /* 0x00000009ff117e24 */ /* 0x000fe200088e06ff */
[----:B------:R-:W-:Y:S01]  /*0850*/  IADD3 R6, P1, PT, R14, UR10, RZ ;  /* 0x0000000a0e067c10 */ /* 0x000fe2000ff3e0ff */
[----:B------:R-:W-:Y:S01]  /*0860*/  VIADD R10, R10, 0x3 ;  /* 0x000000030a0a7836 */ /* 0x000fe20000000000 */
[----:B------:R-:W-:Y:S02]  /*0870*/  IADD3 R14, P2, PT, R15, UR8, RZ ;  /* 0x000000080f0e7c10 */ /* 0x000fe4000ff5e0ff */
[----:B------:R-:W-:Y:S01]  /*0880*/  IADD3 R22, PT, PT, R18, R5, RZ ;  /* 0x0000000512167210 */ /* 0x000fe20007ffe0ff */
[----:B------:R-:W-:Y:S01]  /*0890*/  IMAD.X R7, RZ, RZ, UR11, P1 ;  /* 0x0000000bff077e24 */ /* 0x000fe200088e06ff */
[----:B------:R-:W-:Y:S01]  /*08a0*/  IADD3 R12, P1, PT, R12, UR8, RZ ;  /* 0x000000080c0c7c10 */ /* 0x000fe2000ff3e0ff */
[----:B------:R0:W2:Y:S01]  /*08b0*/  LDG.E.U8 R8, desc[UR6][R16.64] ;  /* 0x0000000610087981 */ /* 0x0000a2000c1e1100 */
[----:B------:R-:W-:-:S03]  /*08c0*/  IMAD.X R15, RZ, RZ, UR9, P2 ;  /* 0x00000009ff0f7e24 */ /* 0x000fc600090e06ff */
[----:B------:R-:W-:Y:S01]  /*08d0*/  IMAD.X R13, RZ, RZ, UR9, P1 ;  /* 0x00000009ff0d7e24 */ /* 0x000fe200088e06ff */
[----:B------:R-:W-:Y:S01]  /*08e0*/  IADD3 R10, P1, PT, R10, UR8, RZ ;  /* 0x000000080a0a7c10 */ /* 0x000fe2000ff3e0ff */
[----:B------:R-:W-:Y:S01]  /*08f0*/  IMAD.IADD R19, R22, 0x1, R5 ;  /* 0x0000000116137824 */ /* 0x000fe200078e0205 */
[----:B------:R1:W3:Y:S01]  /*0900*/  LDG.E.U8 R20, desc[UR6][R6.64] ;  /* 0x0000000606147981 */ /* 0x0002e2000c1e1100 */
[----:B0-----:R-:W-:Y:S02]  /*0910*/  IADD3 R16, P2, PT, R18, UR10, RZ ;  /* 0x0000000a12107c10 */ /* 0x001fe4000ff5e0ff */
[----:B------:R-:W-:Y:S01]  /*0920*/  IMAD.X R11, RZ, RZ, UR9, P1 ;  /* 0x00000009ff0b7e24 */ /* 0x000fe200088e06ff */
[----:B------:R-:W-:Y:S01]  /*0930*/  IADD3 R18, P1, PT, R22, UR10, RZ ;  /* 0x0000000a16127c10 */ /* 0x000fe2000ff3e0ff */
[----:B------:R-:W2:Y:S01]  /*0940*/  LDG.E.U8 R13, desc[UR6][R12.64] ;  /* 0x000000060c0d7981 */ /* 0x000ea2000c1e1100 */
[----:B------:R-:W-:Y:S01]  /*0950*/  IMAD.X R17, RZ, RZ, UR11, P2 ;  /* 0x0000000bff117e24 */ /* 0x000fe200090e06ff */
[----:B-1----:R-:W-:-:S02]  /*0960*/  IADD3 R6, P2, PT, R19, UR10, RZ ;  /* 0x0000000a13067c10 */ /* 0x002fc4000ff5e0ff */
[----:B------:R-:W-:Y:S01]  /*0970*/  IMAD.X R19, RZ, RZ, UR11, P1 ;  /* 0x0000000bff137e24 */ /* 0x000fe200088e06ff */
[----:B------:R-:W4:Y:S01]  /*0980*/  LDG.E.U8 R14, desc[UR6][R14.64] ;  /* 0x000000060e0e7981 */ /* 0x000f22000c1e1100 */
[----:B------:R-:W-:-:S03]  /*0990*/  IADD3.X R7, PT, PT, RZ, UR11, RZ, P2, !PT ;  /* 0x0000000bff077c10 */ /* 0x000fc600097fe4ff */
[----:B------:R-:W4:Y:S04]  /*09a0*/  LDG.E.U8 R11, desc[UR6][R10.64] ;  /* 0x000000060a0b7981 */ /* 0x000f28000c1e1100 */
[----:B------:R-:W3:Y:S04]  /*09b0*/  LDG.E.U8 R17, desc[UR6][R16.64] ;  /* 0x0000000610117981 */ /* 0x000ee8000c1e1100 */
[----:B------:R-:W5:Y:S04]  /*09c0*/  LDG.E.U8 R18, desc[UR6][R18.64] ;  /* 0x0000000612127981 */ /* 0x000f68000c1e1100 */
[----:B------:R-:W5:Y:S01]  /*09d0*/  LDG.E.U8 R7, desc[UR6][R6.64] ;  /* 0x0000000606077981 */ /* 0x000f62000c1e1100 */
[----:B------:R-:W-:Y:S01]  /*09e0*/  VIADD R4, R4, 0x4 ;  /* 0x0000000404047836 */ /* 0x000fe20000000000 */
[----:B--2---:R-:W-:-:S02]  /*09f0*/  PRMT R8, R13, 0x3340, R8 ;  /* 0x000033400d087816 */ /* 0x004fc40000000008 */
[----:B----4-:R-:W-:Y:S02]  /*0a00*/  PRMT R15, R11, 0x3340, R14 ;  /* 0x000033400b0f7816 */ /* 0x010fe4000000000e */
[----:B---3--:R-:W-:Y:S02]  /*0a10*/  PRMT R20, R17, 0x3340, R20 ;  /* 0x0000334011147816 */ /* 0x008fe40000000014 */
[----:B------:R-:W-:Y:S02]  /*0a20*/  PRMT R8, R15, 0x5410, R8 ;  /* 0x000054100f087816 */ /* 0x000fe40000000008 */
[----:B-----5:R-:W-:-:S04]  /*0a30*/  PRMT R13, R7, 0x3340, R18 ;  /* 0x00003340070d7816 */ /* 0x020fc80000000012 */
[----:B------:R-:W-:-:S05]  /*0a40*/  PRMT R20, R13, 0x5410, R20 ;  /* 0x000054100d147816 */ /* 0x000fca0000000014 */
[----:B------:R-:W-:-:S07]  /*0a50*/  IDP.4A.S8.S8 R9, R20, R8, R9 ;  /* 0x0000000814097226 */ /* 0x000fce0000000609 */
.L_x_6:
[----:B------:R-:W-:Y:S05]  /*0a60*/  @!P0 BRA `(.L_x_3) ;  /* 0x0000000000988947 */ /* 0x000fea0003800000 */
[----:B------:R-:W-:Y:S02]  /*0a70*/  ISETP.NE.AND P1, PT, R21, 0x1, PT ;  /* 0x000000011500780c */ /* 0x000fe40003f25270 */
[----:B------:R-:W-:-:S04]  /*0a80*/  LOP3.LUT R6, R2, 0x1, RZ, 0xc0, !PT ;  /* 0x0000000102067812 */ /* 0x000fc800078ec0ff */
[----:B------:R-:W-:-:S07]  /*0a90*/  ISETP.NE.U32.AND P0, PT, R6, 0x1, PT ;  /* 0x000000010600780c */ /* 0x000fce0003f05070 */
[----:B------:R-:W-:Y:S06]  /*0aa0*/  @!P1 BRA `(.L_x_7) ;  /* 0x00000000005c9947 */ /* 0x000fec0003800000 */
[----:B------:R-:W0:Y:S01]  /*0ab0*/  LDCU.128 UR8, c[0x0][0x380] ;  /* 0x00007000ff0877ac */ /* 0x000e220008000c00 */
[----:B------:R-:W-:Y:S02]  /*0ac0*/  IMAD R14, R3, R2, R4 ;  /* 0x00000002030e7224 */ /* 0x000fe400078e0204 */
[----:B------:R-:W-:Y:S02]  /*0ad0*/  IMAD R10, R4, R5, R0 ;  /* 0x00000005040a7224 */ /* 0x000fe400078e0200 */
[----:B------:R-:W-:Y:S02]  /*0ae0*/  VIADD R6, R14, 0x1 ;  /* 0x000000010e067836 */ /* 0x000fe40000000000 */
[----:B------:R-:W-:-:S03]  /*0af0*/  IMAD.IADD R12, R10, 0x1, R5 ;  /* 0x000000010a0c7824 */ /* 0x000fc600078e0205 */
[----:B0-----:R-:W-:Y:S02]  /*0b00*/  IADD3 R6, P2, PT, R6, UR8, RZ ;  /* 0x0000000806067c10 */ /* 0x001fe4000ff5e0ff */
[----:B------:R-:W-:-:S03]  /*0b10*/  IADD3 R14, P1, PT, R14, UR8, RZ ;  /* 0x000000080e0e7c10 */ /* 0x000fc6000ff3e0ff */
[----:B------:R-:W-:Y:S01]  /*0b20*/  IMAD.X R7, RZ, RZ, UR9, P2 ;  /* 0x00000009ff077e24 */ /* 0x000fe200090e06ff */
[----:B------:R-:W-:Y:S01]  /*0b30*/  IADD3 R12, P2, PT, R12, UR10, RZ ;  /* 0x0000000a0c0c7c10 */ /* 0x000fe2000ff5e0ff */
[----:B------:R-:W-:Y:S01]  /*0b40*/  IMAD.X R15, RZ, RZ, UR9, P1 ;  /* 0x00000009ff0f7e24 */ /* 0x000fe200088e06ff */
[----:B------:R-:W-:-:S03]  /*0b50*/  IADD3 R10, P1, PT, R10, UR10, RZ ;  /* 0x0000000a0a0a7c10 */ /* 0x000fc6000ff3e0ff */
[----:B------:R-:W-:Y:S01]  /*0b60*/  IMAD.X R13, RZ, RZ, UR11, P2 ;  /* 0x0000000bff0d7e24 */ /* 0x000fe200090e06ff */
[----:B------:R-:W-:Y:S01]  /*0b70*/  IADD3.X R11, PT, PT, RZ, UR11, RZ, P1, !PT ;  /* 0x0000000bff0b7c10 */ /* 0x000fe20008ffe4ff */
[----:B------:R-:W2:Y:S04]  /*0b80*/  LDG.E.U8 R14, desc[UR6][R14.64] ;  /* 0x000000060e0e7981 */ /* 0x000ea8000c1e1100 */
[----:B------:R-:W2:Y:S04]  /*0b90*/  LDG.E.U8 R7, desc[UR6][R6.64] ;  /* 0x0000000606077981 */ /* 0x000ea8000c1e1100 */
[----:B------:R-:W3:Y:S04]  /*0ba0*/  LDG.E.S8 R10, desc[UR6][R10.64] ;  /* 0x000000060a0a7981 */ /* 0x000ee8000c1e1300 */
[----:B------:R-:W3:Y:S01]  /*0bb0*/  LDG.E.S8 R13, desc[UR6][R12.64] ;  /* 0x000000060c0d7981 */ /* 0x000ee2000c1e1300 */
[----:B------:R-:W-:Y:S01]  /*0bc0*/  PRMT R8, R0, 0x3340, R0 ;  /* 0x0000334000087816 */ /* 0x000fe20000000000 */
[----:B------:R-:W-:Y:S01]  /*0bd0*/  VIADD R4, R4, 0x2 ;  /* 0x0000000204047836 */ /* 0x000fe20000000000 */
[----:B--2---:R-:W-:-:S04]  /*0be0*/  PRMT R17, R7, 0x3340, R14 ;  /* 0x0000334007117816 */ /* 0x004fc8000000000e */
[----:B------:R-:W-:Y:S02]  /*0bf0*/  PRMT R8, R17, 0x5410, R8 ;  /* 0x0000541011087816 */ /* 0x000fe40000000008 */
[----:B---3--:R-:W-:-:S05]  /*0c00*/  PRMT R10, R13, 0x5410, R10 ;  /* 0x000054100d0a7816 */ /* 0x008fca000000000a */
[----:B------:R-:W-:-:S07]  /*0c10*/  IDP.2A.LO.S16.S8 R9, R10, R8, R9 ;  /* 0x000000080a097226 */ /* 0x000fce0000001609 */
.L_x_7:
[----:B------:R-:W-:Y:S05]  /*0c20*/  @P0 BRA `(.L_x_3) ;  /* 0x0000000000280947 */ /* 0x000fea0003800000 */
[----:B------:R-:W0:Y:S01]  /*0c30*/  LDCU.128 UR8, c[0x0][0x380] ;  /* 0x00007000ff0877ac */ /* 0x000e220008000c00 */
[----:B------:R-:W-:Y:S02]  /*0c40*/  IMAD R2, R3, R2, R4 ;  /* 0x0000000203027224 */ /* 0x000fe400078e0204 */
[----:B------:R-:W-:-:S03]  /*0c50*/  IMAD R4, R4, R5, R0 ;  /* 0x0000000504047224 */ /* 0x000fc600078e0200 */
[----:B0-----:R-:W-:Y:S02]  /*0c60*/  IADD3 R6, P0, PT, R2, UR8, RZ ;  /* 0x0000000802067c10 */ /* 0x001fe4000ff1e0ff */
[----:B------:R-:W-:-:S03]  /*0c70*/  IADD3 R10, P1, PT, R4, UR10, RZ ;  /* 0x0000000a040a7c10 */ /* 0x000fc6000ff3e0ff */
[----:B------:R-:W-:Y:S02]  /*0c80*/  IMAD.X R7, RZ, RZ, UR9, P0 ;  /* 0x00000009ff077e24 */ /* 0x000fe400080e06ff */
[----:B------:R-:W-:-:S03]  /*0c90*/  IMAD.X R11, RZ, RZ, UR11, P1 ;  /* 0x0000000bff0b7e24 */ /* 0x000fc600088e06ff */
[----:B------:R-:W2:Y:S04]  /*0ca0*/  LDG.E.S8 R6, desc[UR6][R6.64] ;  /* 0x0000000606067981 */ /* 0x000ea8000c1e1300 */
[----:B------:R-:W2:Y:S02]  /*0cb0*/  LDG.E.S8 R10, desc[UR6][R10.64] ;  /* 0x000000060a0a7981 */ /* 0x000ea4000c1e1300 */
[----:B--2---:R-:W-:-:S07]  /*0cc0*/  IMAD R9, R6, R10, R9 ;  /* 0x0000000a06097224 */ /* 0x004fce00078e0209 */
.L_x_3:
[----:B------:R-:W0:Y:S01]  /*0cd0*/  LDC.64 R6, c[0x0][0x390] ;  /* 0x0000e400ff067b82 */ /* 0x000e220000000a00 */
[----:B------:R-:W-:-:S04]  /*0ce0*/  IMAD R3, R3, R5, R0 ;  /* 0x0000000503037224 */ /* 0x000fc800078e0200 */
[----:B0-----:R-:W-:-:S05]  /*0cf0*/  IMAD.WIDE.U32 R2, R3, 0x4, R6 ;  /* 0x0000000403027825 */ /* 0x001fca00078e0006 */
[----:B------:R-:W-:Y:S01]  /*0d00*/  STG.E desc[UR6][R2.64], R9 ;  /* 0x0000000902007986 */ /* 0x000fe2000c101906 */
[----:B------:R-:W-:Y:S05]  /*0d10*/  EXIT ;  /* 0x000000000000794d */ /* 0x000fea0003800000 */
.L_x_8:
        /* <DEDUP_REMOVED lines=14> */
.L_x_11:


//--------------------- .text._Z14sumMatrixOnGPUPfS_S_ii --------------------------
	.section	.text._Z14sumMatrixOnGPUPfS_S_ii,"ax",@progbits
	.align	128
        .global         _Z14sumMatrixOnGPUPfS_S_ii
        .type           _Z14sumMatrixOnGPUPfS_S_ii,@function
        .size           _Z14sumMatrixOnGPUPfS_S_ii,(.L_x_12 - _Z14sumMatrixOnGPUPfS_S_ii)
        .other          _Z14sumMatrixOnGPUPfS_S_ii,@"STO_CUDA_ENTRY STV_DEFAULT"
_Z14sumMatrixOnGPUPfS_S_ii:
.text._Z14sumMatrixOnGPUPfS_S_ii:
[----:B------:R-:W-:Y:S01]  /*0000*/  LDC R1, c[0x0][0x37c] ;  /* 0x0000df00ff017b82 */ /* 0x000fe20000000800 */
[----:B------:R-:W0:Y:S07]  /*0010*/  S2R R3, SR_TID.Y ;  /* 0x0000000000037919 */ /* 0x000e2e0000002200 */
[----:B------:R-:W1:Y:S01]  /*0020*/  LDC R5, c[0x0][0x360] ;  /* 0x0000d800ff057b82 */ /* 0x000e620000000800 */
[----:B------:R-:W2:Y:S01]  /*0030*/  LDCU.64 UR6, c[0x0][0x398] ;  /* 0x00007300ff0677ac */ /* 0x000ea20008000a00 */
[----:B------:R-:W1:Y:S06]  /*0040*/  S2R R0, SR_TID.X ;  /* 0x0000000000007919 */ /* 0x000e6c0000002100 */
[----:B------:R-:W0:Y:S08]  /*0050*/  S2UR UR5, SR_CTAID.Y ;  /* 0x00000000000579c3 */ /* 0x000e300000002600 */
[----:B------:R-:W0:Y:S08]  /*0060*/  LDC R2, c[0x0][0x364] ;  /* 0x0000d900ff027b82 */ /* 0x000e300000000800 */
[----:B------:R-:W1:Y:S01]  /*0070*/  S2UR UR4, SR_CTAID.X ;  /* 0x00000000000479c3 */ /* 0x000e620000002500 */
[----:B0-----:R-:W-:-:S05]  /*0080*/  IMAD R3, R2, UR5, R3 ;  /* 0x0000000502037c24 */ /* 0x001fca000f8e0203 */
[----:B--2---:R-:W-:Y:S01]  /*0090*/  ISETP.GE.U32.AND P0, PT, R3, UR7, PT ;  /* 0x0000000703007c0c */ /* 0x004fe2000bf06070 */
[----:B-1----:R-:W-:-:S04]  /*00a0*/  IMAD R0, R5, UR4, R0 ;  /* 0x0000000405007c24 */ /* 0x002fc8000f8e0200 */
[----:B------:R-:W-:Y:S01]  /*00b0*/  IMAD R9, R3, UR6, R0 ;  /* 0x0000000603097c24 */ /* 0x000fe2000f8e0200 */
[----:B------:R-:W-:-:S13]  /*00c0*/  ISETP.GE.U32.OR P0, PT, R0, UR6, P0 ;  /* 0x0000000600007c0c */ /* 0x000fda0008706470 */
[----:B------:R-:W-:Y:S05]  /*00d0*/  @P0 EXIT ;  /* 0x000000000000094d */ /* 0x000fea0003800000 */
[----:B------:R-:W0:Y:S01]  /*00e0*/  LDC.64 R2, c[0x0][0x380] ;  /* 0x0000e000ff027b82 */ /* 0x000e220000000a00 */
[----:B------:R-:W1:Y:S07]  /*00f0*/  LDCU.64 UR4, c[0x0][0x358] ;  /* 0x00006b00ff0477ac */ /* 0x000e6e0008000a00 */
[----:B------:R-:W2:Y:S08]  /*0100*/  LDC.64 R4, c[0x0][0x388] ;  /* 0x0000e200ff047b82 */ /* 0x000eb00000000a00 */
[----:B------:R-:W3:Y:S01]  /*0110*/  LDC.64 R6, c[0x0][0x390] ;  /* 0x0000e400ff067b82 */ /* 0x000ee20000000a00 */
[----:B0-----:R-:W-:-:S06]  /*0120*/  IMAD.WIDE.U32 R2, R9, 0x4, R2 ;  /* 0x0000000409027825 */ /* 0x001fcc00078e0002 */
[----:B-1----:R-:W4:Y:S01]  /*0130*/  LDG.E R2, desc[UR4][R2.64] ;  /* 0x0000000402027981 */ /* 0x002f22000c1e1900 */
[----:B--2---:R-:W-:-:S06]  /*0140*/  IMAD.WIDE.U32 R4, R9, 0x4, R4 ;  /* 0x0000000409047825 */ /* 0x004fcc00078e0004 */
[----:B------:R-:W4:Y:S01]  /*0150*/  LDG.E R5, desc[UR4][R4.64] ;  /* 0x0000000404057981 */ /* 0x000f22000c1e1900 */
[----:B---3--:R-:W-:-:S04]  /*0160*/  IMAD.WIDE.U32 R6, R9, 0x4, R6 ;  /* 0x0000000409067825 */ /* 0x008fc800078e0006 */
[----:B----4-:R-:W-:-:S05]  /*0170*/  FADD R9, R2, R5 ;  /* 0x0000000502097221 */ /* 0x010fca0000000000 */
[----:B------:R-:W-:Y:S01]  /*0180*/  STG.E desc[UR4][R6.64], R9 ;  /* 0x0000000906007986 */ /* 0x000fe2000c101904 */
[----:B------:R-:W-:Y:S05]  /*0190*/  EXIT ;  /* 0x000000000000794d */ /* 0x000fea0003800000 */
.L_x_9:
        /* <DEDUP_REMOVED lines=14> */
.L_x_12:


//--------------------- .nv.shared._Z9matrixMulIaiEvPT_S1_PT0_iii --------------------------
	.section	.nv.shared._Z9matrixMulIaiEvPT_S1_PT0_iii,"aw",@nobits
	.sectionflags	@""
.nv.shared._Z9matrixMulIaiEvPT_S1_PT0_iii:
	.zero		3072


//--------------------- .nv.shared.reserved.0     --------------------------
	.section	.nv.shared.reserved.0,"aw",@nobits
	.weak		__nv_reservedSMEM_offset_0_alias
	.size		__nv_reservedSMEM_offset_0_alias, 0, 64
	.other		__nv_reservedSMEM_offset_0_alias,@"STO_CUDA_RESERVED_SHARED STV_DEFAULT"
__nv_reservedSMEM_offset_0_alias:
	.zero		0
	.zero		64


//--------------------- .nv.constant0._Z9matrixMulIaiEvPT_S1_PT0_iii --------------------------
	.section	.nv.constant0._Z9matrixMulIaiEvPT_S1_PT0_iii,"a",@progbits
	.sectionflags	@""
	.align	4
.nv.constant0._Z9matrixMulIaiEvPT_S1_PT0_iii:
	.zero		932


//--------------------- .nv.constant0._Z14matrixMulOnGPUIaiEvPT_S1_PT0_iii --------------------------
	.section	.nv.constant0._Z14matrixMulOnGPUIaiEvPT_S1_PT0_iii,"a",@progbits
	.sectionflags	@""
	.align	4
.nv.constant0._Z14matrixMulOnGPUIaiEvPT_S1_PT0_iii:
	.zero		932


//--------------------- .nv.constant0._Z14sumMatrixOnGPUPfS_S_ii --------------------------
	.section	.nv.constant0._Z14sumMatrixOnGPUPfS_S_ii,"a",@progbits
	.sectionflags	@""
	.align	4
.nv.constant0._Z14sumMatrixOnGPUPfS_S_ii:
	.zero		928


//--------------------- SYMBOLS --------------------------

	.type		.nv.reservedSmem.offset0,@object
	.size		.nv.reservedSmem.offset0,0x4
	.type		.nv.reservedSmem.cap,@object
	.size		.nv.reservedSmem.cap,0x4
